//
// Generated by NVIDIA NVVM Compiler
//
// Compiler Build ID: CL-36424714
// Cuda compilation tools, release 13.0, V13.0.88
// Based on NVVM 20.0.0
//

.version 9.0
.target sm_100
.address_size 64

	// .globl	_Z8distancePVfS0_S0_S0_iiiiPViffifibf
// _ZZ8distancePVfS0_S0_S0_iiiiPViffifibfE11shared_hist has been demoted
.global .align 4 .b8 __cudart_i2opi_f[24] = {65, 144, 67, 60, 153, 149, 98, 219, 192, 221, 52, 245, 209, 87, 39, 252, 41, 21, 68, 78, 110, 131, 249, 162};

.visible .entry _Z8distancePVfS0_S0_S0_iiiiPViffifibf(
	.param .u64 .ptr .align 1 _Z8distancePVfS0_S0_S0_iiiiPViffifibf_param_0,
	.param .u64 .ptr .align 1 _Z8distancePVfS0_S0_S0_iiiiPViffifibf_param_1,
	.param .u64 .ptr .align 1 _Z8distancePVfS0_S0_S0_iiiiPViffifibf_param_2,
	.param .u64 .ptr .align 1 _Z8distancePVfS0_S0_S0_iiiiPViffifibf_param_3,
	.param .u32 _Z8distancePVfS0_S0_S0_iiiiPViffifibf_param_4,
	.param .u32 _Z8distancePVfS0_S0_S0_iiiiPViffifibf_param_5,
	.param .u32 _Z8distancePVfS0_S0_S0_iiiiPViffifibf_param_6,
	.param .u32 _Z8distancePVfS0_S0_S0_iiiiPViffifibf_param_7,
	.param .u64 .ptr .align 1 _Z8distancePVfS0_S0_S0_iiiiPViffifibf_param_8,
	.param .f32 _Z8distancePVfS0_S0_S0_iiiiPViffifibf_param_9,
	.param .f32 _Z8distancePVfS0_S0_S0_iiiiPViffifibf_param_10,
	.param .u32 _Z8distancePVfS0_S0_S0_iiiiPViffifibf_param_11,
	.param .f32 _Z8distancePVfS0_S0_S0_iiiiPViffifibf_param_12,
	.param .u32 _Z8distancePVfS0_S0_S0_iiiiPViffifibf_param_13,
	.param .u8 _Z8distancePVfS0_S0_S0_iiiiPViffifibf_param_14,
	.param .f32 _Z8distancePVfS0_S0_S0_iiiiPViffifibf_param_15
)
{
	.local .align 4 .b8 	__local_depot0[28];
	.reg .b64 	%SP;
	.reg .b64 	%SPL;
	.reg .pred 	%p<91>;
	.reg .b16 	%rs<3>;
	.reg .b32 	%r<374>;
	.reg .b32 	%f<265>;
	.reg .b64 	%rd<135>;
	.reg .b64 	%fd<13>;
	// demoted variable
	.shared .align 4 .b8 _ZZ8distancePVfS0_S0_S0_iiiiPViffifibfE11shared_hist[1024];
	mov.u64 	%SPL, __local_depot0;
	ld.param.u32 	%r137, [_Z8distancePVfS0_S0_S0_iiiiPViffifibf_param_4];
	ld.param.u32 	%r347, [_Z8distancePVfS0_S0_S0_iiiiPViffifibf_param_5];
	ld.param.u32 	%r133, [_Z8distancePVfS0_S0_S0_iiiiPViffifibf_param_6];
	ld.param.u32 	%r134, [_Z8distancePVfS0_S0_S0_iiiiPViffifibf_param_7];
	ld.param.u64 	%rd36, [_Z8distancePVfS0_S0_S0_iiiiPViffifibf_param_8];
	ld.param.f32 	%f37, [_Z8distancePVfS0_S0_S0_iiiiPViffifibf_param_9];
	ld.param.u32 	%r135, [_Z8distancePVfS0_S0_S0_iiiiPViffifibf_param_11];
	ld.param.f32 	%f39, [_Z8distancePVfS0_S0_S0_iiiiPViffifibf_param_12];
	cvta.to.global.u64 	%rd1, %rd36;
	add.u64 	%rd2, %SPL, 0;
	add.u64 	%rd3, %SPL, 0;
	add.u64 	%rd4, %SPL, 0;
	add.u64 	%rd5, %SPL, 0;
	mov.u32 	%r1, %ctaid.x;
	mov.u32 	%r138, %ntid.x;
	mov.u32 	%r139, %tid.x;
	mad.lo.s32 	%r140, %r1, %r138, %r139;
	add.s32 	%r2, %r140, %r137;
	setp.eq.s32 	%p2, %r139, 0;
	setp.gt.s32 	%p3, %r135, -2;
	and.pred  	%p1, %p2, %p3;
	not.pred 	%p4, %p1;
	@%p4 bra 	$L__BB0_13;
	add.s32 	%r3, %r135, 2;
	add.s32 	%r142, %r135, 1;
	and.b32  	%r4, %r3, 15;
	setp.lt.u32 	%p5, %r142, 15;
	mov.b32 	%r334, 0;
	@%p5 bra 	$L__BB0_4;
	and.b32  	%r334, %r3, -16;
	mov.u32 	%r144, _ZZ8distancePVfS0_S0_S0_iiiiPViffifibfE11shared_hist;
	add.s32 	%r331, %r144, 32;
	neg.s32 	%r332, %r334;
$L__BB0_3:
	.pragma "nounroll";
	mov.b32 	%r145, 0;
	st.shared.u32 	[%r331+-32], %r145;
	st.shared.u32 	[%r331+-28], %r145;
	st.shared.u32 	[%r331+-24], %r145;
	st.shared.u32 	[%r331+-20], %r145;
	st.shared.u32 	[%r331+-16], %r145;
	st.shared.u32 	[%r331+-12], %r145;
	st.shared.u32 	[%r331+-8], %r145;
	st.shared.u32 	[%r331+-4], %r145;
	st.shared.u32 	[%r331], %r145;
	st.shared.u32 	[%r331+4], %r145;
	st.shared.u32 	[%r331+8], %r145;
	st.shared.u32 	[%r331+12], %r145;
	st.shared.u32 	[%r331+16], %r145;
	st.shared.u32 	[%r331+20], %r145;
	st.shared.u32 	[%r331+24], %r145;
	st.shared.u32 	[%r331+28], %r145;
	add.s32 	%r332, %r332, 16;
	add.s32 	%r331, %r331, 64;
	setp.ne.s32 	%p6, %r332, 0;
	@%p6 bra 	$L__BB0_3;
$L__BB0_4:
	setp.eq.s32 	%p7, %r4, 0;
	@%p7 bra 	$L__BB0_13;
	and.b32  	%r12, %r3, 7;
	setp.lt.u32 	%p8, %r4, 8;
	@%p8 bra 	$L__BB0_7;
	shl.b32 	%r146, %r334, 2;
	mov.u32 	%r147, _ZZ8distancePVfS0_S0_S0_iiiiPViffifibfE11shared_hist;
	add.s32 	%r148, %r147, %r146;
	mov.b32 	%r149, 0;
	st.shared.u32 	[%r148], %r149;
	st.shared.u32 	[%r148+4], %r149;
	st.shared.u32 	[%r148+8], %r149;
	st.shared.u32 	[%r148+12], %r149;
	st.shared.u32 	[%r148+16], %r149;
	st.shared.u32 	[%r148+20], %r149;
	st.shared.u32 	[%r148+24], %r149;
	st.shared.u32 	[%r148+28], %r149;
	add.s32 	%r334, %r334, 8;
$L__BB0_7:
	setp.eq.s32 	%p9, %r12, 0;
	@%p9 bra 	$L__BB0_13;
	and.b32  	%r15, %r3, 3;
	setp.lt.u32 	%p10, %r12, 4;
	@%p10 bra 	$L__BB0_10;
	shl.b32 	%r150, %r334, 2;
	mov.u32 	%r151, _ZZ8distancePVfS0_S0_S0_iiiiPViffifibfE11shared_hist;
	add.s32 	%r152, %r151, %r150;
	mov.b32 	%r153, 0;
	st.shared.u32 	[%r152], %r153;
	st.shared.u32 	[%r152+4], %r153;
	st.shared.u32 	[%r152+8], %r153;
	st.shared.u32 	[%r152+12], %r153;
	add.s32 	%r334, %r334, 4;
$L__BB0_10:
	setp.eq.s32 	%p11, %r15, 0;
	@%p11 bra 	$L__BB0_13;
	shl.b32 	%r154, %r334, 2;
	mov.u32 	%r155, _ZZ8distancePVfS0_S0_S0_iiiiPViffifibfE11shared_hist;
	add.s32 	%r337, %r155, %r154;
	neg.s32 	%r336, %r15;
$L__BB0_12:
	.pragma "nounroll";
	mov.b32 	%r156, 0;
	st.shared.u32 	[%r337], %r156;
	add.s32 	%r337, %r337, 4;
	add.s32 	%r336, %r336, 1;
	setp.ne.s32 	%p12, %r336, 0;
	@%p12 bra 	$L__BB0_12;
$L__BB0_13:
	bar.sync 	0;
	setp.ge.s32 	%p13, %r2, %r133;
	@%p13 bra 	$L__BB0_75;
	ld.param.u64 	%rd122, [_Z8distancePVfS0_S0_S0_iiiiPViffifibf_param_1];
	ld.param.u64 	%rd121, [_Z8distancePVfS0_S0_S0_iiiiPViffifibf_param_0];
	cvta.to.global.u64 	%rd41, %rd121;
	mul.wide.s32 	%rd42, %r2, 4;
	add.s64 	%rd43, %rd41, %rd42;
	ld.volatile.global.f32 	%f1, [%rd43];
	cvta.to.global.u64 	%rd44, %rd122;
	add.s64 	%rd45, %rd44, %rd42;
	ld.volatile.global.f32 	%f2, [%rd45];
	mul.f32 	%f41, %f2, 0f3F22F983;
	cvt.rni.s32.f32 	%r345, %f41;
	cvt.rn.f32.s32 	%f42, %r345;
	fma.rn.f32 	%f43, %f42, 0fBFC90FDA, %f2;
	fma.rn.f32 	%f44, %f42, 0fB3A22168, %f43;
	fma.rn.f32 	%f260, %f42, 0fA7C234C5, %f44;
	abs.f32 	%f4, %f2;
	setp.ltu.f32 	%p14, %f4, 0f47CE4780;
	mov.u32 	%r341, %r345;
	mov.f32 	%f259, %f260;
	@%p14 bra 	$L__BB0_22;
	setp.neu.f32 	%p15, %f4, 0f7F800000;
	@%p15 bra 	$L__BB0_17;
	mov.f32 	%f47, 0f00000000;
	mul.rn.f32 	%f259, %f2, %f47;
	mov.b32 	%r341, 0;
	bra.uni 	$L__BB0_22;
$L__BB0_17:
	mov.b32 	%r25, %f2;
	mov.b64 	%rd127, 0;
	mov.b32 	%r338, 0;
	mov.u64 	%rd125, __cudart_i2opi_f;
	shl.b32 	%r159, %r25, 8;
	or.b32  	%r160, %r159, -2147483648;
	mov.u64 	%rd126, %rd2;
$L__BB0_18:
	.pragma "nounroll";
	ld.global.nc.u32 	%r158, [%rd125];
	mad.wide.u32 	%rd48, %r158, %r160, %rd127;
	shr.u64 	%rd127, %rd48, 32;
	st.local.u32 	[%rd126], %rd48;
	add.s32 	%r338, %r338, 1;
	add.s64 	%rd126, %rd126, 4;
	add.s64 	%rd125, %rd125, 4;
	setp.ne.s32 	%p16, %r338, 6;
	@%p16 bra 	$L__BB0_18;
	shr.u32 	%r161, %r25, 23;
	st.local.u32 	[%rd2+24], %rd127;
	and.b32  	%r28, %r161, 31;
	and.b32  	%r162, %r161, 224;
	add.s32 	%r163, %r162, -128;
	shr.u32 	%r164, %r163, 5;
	mul.wide.u32 	%rd49, %r164, 4;
	sub.s64 	%rd12, %rd2, %rd49;
	ld.local.u32 	%r339, [%rd12+24];
	ld.local.u32 	%r340, [%rd12+20];
	setp.eq.s32 	%p17, %r28, 0;
	@%p17 bra 	$L__BB0_21;
	shf.l.wrap.b32 	%r339, %r340, %r339, %r28;
	ld.local.u32 	%r165, [%rd12+16];
	shf.l.wrap.b32 	%r340, %r165, %r340, %r28;
$L__BB0_21:
	shr.u32 	%r166, %r339, 30;
	shf.l.wrap.b32 	%r167, %r340, %r339, 2;
	shl.b32 	%r168, %r340, 2;
	shr.u32 	%r169, %r167, 31;
	add.s32 	%r170, %r169, %r166;
	neg.s32 	%r171, %r170;
	setp.lt.s32 	%p18, %r25, 0;
	selp.b32 	%r341, %r171, %r170, %p18;
	xor.b32  	%r172, %r167, %r25;
	shr.s32 	%r173, %r167, 31;
	xor.b32  	%r174, %r173, %r167;
	xor.b32  	%r175, %r173, %r168;
	cvt.u64.u32 	%rd50, %r174;
	shl.b64 	%rd51, %rd50, 32;
	cvt.u64.u32 	%rd52, %r175;
	or.b64  	%rd53, %rd51, %rd52;
	cvt.rn.f64.s64 	%fd1, %rd53;
	mul.f64 	%fd2, %fd1, 0d3BF921FB54442D19;
	cvt.rn.f32.f64 	%f45, %fd2;
	neg.f32 	%f46, %f45;
	setp.lt.s32 	%p19, %r172, 0;
	selp.f32 	%f259, %f46, %f45, %p19;
$L__BB0_22:
	setp.ltu.f32 	%p20, %f4, 0f47CE4780;
	add.s32 	%r177, %r341, 1;
	mul.rn.f32 	%f48, %f259, %f259;
	and.b32  	%r178, %r341, 1;
	setp.eq.b32 	%p21, %r178, 1;
	selp.f32 	%f49, %f259, 0f3F800000, %p21;
	fma.rn.f32 	%f50, %f48, %f49, 0f00000000;
	fma.rn.f32 	%f51, %f48, 0f37CBAC00, 0fBAB607ED;
	selp.f32 	%f52, 0fB94D4153, %f51, %p21;
	selp.f32 	%f53, 0f3C0885E4, 0f3D2AAABB, %p21;
	fma.rn.f32 	%f54, %f52, %f48, %f53;
	selp.f32 	%f55, 0fBE2AAAA8, 0fBEFFFFFF, %p21;
	fma.rn.f32 	%f56, %f54, %f48, %f55;
	fma.rn.f32 	%f57, %f56, %f50, %f49;
	and.b32  	%r179, %r177, 2;
	setp.eq.s32 	%p22, %r179, 0;
	mov.f32 	%f58, 0f00000000;
	sub.f32 	%f59, %f58, %f57;
	selp.f32 	%f8, %f57, %f59, %p22;
	@%p20 bra 	$L__BB0_30;
	setp.neu.f32 	%p23, %f4, 0f7F800000;
	@%p23 bra 	$L__BB0_25;
	mov.f32 	%f62, 0f00000000;
	mul.rn.f32 	%f260, %f2, %f62;
	mov.b32 	%r345, 0;
	bra.uni 	$L__BB0_30;
$L__BB0_25:
	mov.b32 	%r37, %f2;
	shl.b32 	%r181, %r37, 8;
	or.b32  	%r38, %r181, -2147483648;
	mov.b64 	%rd128, 0;
	mov.b32 	%r342, 0;
	mov.u64 	%rd56, __cudart_i2opi_f;
$L__BB0_26:
	.pragma "nounroll";
	mul.wide.u32 	%rd55, %r342, 4;
	add.s64 	%rd57, %rd56, %rd55;
	ld.global.nc.u32 	%r182, [%rd57];
	mad.wide.u32 	%rd58, %r182, %r38, %rd128;
	shr.u64 	%rd128, %rd58, 32;
	add.s64 	%rd59, %rd2, %rd55;
	st.local.u32 	[%rd59], %rd58;
	add.s32 	%r342, %r342, 1;
	setp.ne.s32 	%p24, %r342, 6;
	@%p24 bra 	$L__BB0_26;
	shr.u32 	%r183, %r37, 23;
	st.local.u32 	[%rd2+24], %rd128;
	and.b32  	%r41, %r183, 31;
	and.b32  	%r184, %r183, 224;
	add.s32 	%r185, %r184, -128;
	shr.u32 	%r186, %r185, 5;
	mul.wide.u32 	%rd60, %r186, 4;
	sub.s64 	%rd15, %rd2, %rd60;
	ld.local.u32 	%r343, [%rd15+24];
	ld.local.u32 	%r344, [%rd15+20];
	setp.eq.s32 	%p25, %r41, 0;
	@%p25 bra 	$L__BB0_29;
	shf.l.wrap.b32 	%r343, %r344, %r343, %r41;
	ld.local.u32 	%r187, [%rd15+16];
	shf.l.wrap.b32 	%r344, %r187, %r344, %r41;
$L__BB0_29:
	shr.u32 	%r188, %r343, 30;
	shf.l.wrap.b32 	%r189, %r344, %r343, 2;
	shl.b32 	%r190, %r344, 2;
	shr.u32 	%r191, %r189, 31;
	add.s32 	%r192, %r191, %r188;
	neg.s32 	%r193, %r192;
	setp.lt.s32 	%p26, %r37, 0;
	selp.b32 	%r345, %r193, %r192, %p26;
	xor.b32  	%r194, %r189, %r37;
	shr.s32 	%r195, %r189, 31;
	xor.b32  	%r196, %r195, %r189;
	xor.b32  	%r197, %r195, %r190;
	cvt.u64.u32 	%rd61, %r196;
	shl.b64 	%rd62, %rd61, 32;
	cvt.u64.u32 	%rd63, %r197;
	or.b64  	%rd64, %rd62, %rd63;
	cvt.rn.f64.s64 	%fd3, %rd64;
	mul.f64 	%fd4, %fd3, 0d3BF921FB54442D19;
	cvt.rn.f32.f64 	%f60, %fd4;
	neg.f32 	%f61, %f60;
	setp.lt.s32 	%p27, %r194, 0;
	selp.f32 	%f260, %f61, %f60, %p27;
$L__BB0_30:
	mul.rn.f32 	%f63, %f260, %f260;
	and.b32  	%r199, %r345, 1;
	setp.eq.b32 	%p28, %r199, 1;
	selp.f32 	%f64, 0f3F800000, %f260, %p28;
	fma.rn.f32 	%f65, %f63, %f64, 0f00000000;
	fma.rn.f32 	%f66, %f63, 0f37CBAC00, 0fBAB607ED;
	selp.f32 	%f67, %f66, 0fB94D4153, %p28;
	selp.f32 	%f68, 0f3D2AAABB, 0f3C0885E4, %p28;
	fma.rn.f32 	%f69, %f67, %f63, %f68;
	selp.f32 	%f70, 0fBEFFFFFF, 0fBE2AAAA8, %p28;
	fma.rn.f32 	%f71, %f69, %f63, %f70;
	fma.rn.f32 	%f72, %f71, %f65, %f64;
	and.b32  	%r200, %r345, 2;
	setp.eq.s32 	%p29, %r200, 0;
	mov.f32 	%f73, 0f00000000;
	sub.f32 	%f74, %f73, %f72;
	selp.f32 	%f12, %f72, %f74, %p29;
	setp.le.s32 	%p30, %r134, %r347;
	@%p30 bra 	$L__BB0_75;
	add.s32 	%r50, %r135, 1;
	setp.lt.f32 	%p31, %f37, 0f00800000;
	mul.f32 	%f75, %f37, 0f4B000000;
	selp.f32 	%f76, %f75, %f37, %p31;
	selp.f32 	%f77, 0fC1B80000, 0f00000000, %p31;
	mov.b32 	%r202, %f76;
	add.s32 	%r203, %r202, -1059760811;
	and.b32  	%r204, %r203, -8388608;
	sub.s32 	%r205, %r202, %r204;
	mov.b32 	%f78, %r205;
	cvt.rn.f32.s32 	%f79, %r204;
	fma.rn.f32 	%f80, %f79, 0f34000000, %f77;
	add.f32 	%f81, %f78, 0fBF800000;
	fma.rn.f32 	%f82, %f81, 0fBE055027, 0f3E1039F6;
	fma.rn.f32 	%f83, %f82, %f81, 0fBDF8CDCC;
	fma.rn.f32 	%f84, %f83, %f81, 0f3E0F2955;
	fma.rn.f32 	%f85, %f84, %f81, 0fBE2AD8B9;
	fma.rn.f32 	%f86, %f85, %f81, 0f3E4CED0B;
	fma.rn.f32 	%f87, %f86, %f81, 0fBE7FFF22;
	fma.rn.f32 	%f88, %f87, %f81, 0f3EAAAA78;
	fma.rn.f32 	%f89, %f88, %f81, 0fBF000000;
	mul.f32 	%f90, %f81, %f89;
	fma.rn.f32 	%f91, %f90, %f81, %f81;
	fma.rn.f32 	%f92, %f80, 0f3F317218, %f91;
	setp.gt.u32 	%p32, %r202, 2139095039;
	fma.rn.f32 	%f93, %f76, 0f7F800000, 0f7F800000;
	selp.f32 	%f94, %f93, %f92, %p32;
	setp.eq.f32 	%p33, %f76, 0f00000000;
	mul.f32 	%f95, %f94, 0f3EDE5BD9;
	selp.f32 	%f13, 0fFF800000, %f95, %p33;
	selp.f32 	%f14, 0fFF800000, %f94, %p33;
	add.s32 	%r206, %r347, 16384;
	min.s32 	%r51, %r206, %r134;
	mov.b32 	%r346, 0;
	mov.u64 	%rd102, __cudart_i2opi_f;
$L__BB0_32:
	ld.param.s8 	%rs2, [_Z8distancePVfS0_S0_S0_iiiiPViffifibf_param_14];
	setp.eq.s16 	%p34, %rs2, 0;
	setp.le.s32 	%p35, %r2, %r347;
	and.pred  	%p36, %p34, %p35;
	@%p36 bra 	$L__BB0_74;
	ld.param.u64 	%rd124, [_Z8distancePVfS0_S0_S0_iiiiPViffifibf_param_3];
	ld.param.u64 	%rd123, [_Z8distancePVfS0_S0_S0_iiiiPViffifibf_param_2];
	cvta.to.global.u64 	%rd65, %rd123;
	mul.wide.s32 	%rd66, %r347, 4;
	add.s64 	%rd67, %rd65, %rd66;
	ld.volatile.global.f32 	%f96, [%rd67];
	sub.f32 	%f15, %f96, %f1;
	cvta.to.global.u64 	%rd68, %rd124;
	add.s64 	%rd69, %rd68, %rd66;
	ld.volatile.global.f32 	%f16, [%rd69];
	mul.f32 	%f97, %f15, 0f3F22F983;
	cvt.rni.s32.f32 	%r355, %f97;
	cvt.rn.f32.s32 	%f98, %r355;
	fma.rn.f32 	%f99, %f98, 0fBFC90FDA, %f15;
	fma.rn.f32 	%f100, %f98, 0fB3A22168, %f99;
	fma.rn.f32 	%f262, %f98, 0fA7C234C5, %f100;
	abs.f32 	%f18, %f15;
	setp.ltu.f32 	%p37, %f18, 0f47CE4780;
	mov.u32 	%r351, %r355;
	mov.f32 	%f261, %f262;
	@%p37 bra 	$L__BB0_41;
	setp.neu.f32 	%p38, %f18, 0f7F800000;
	@%p38 bra 	$L__BB0_36;
	mov.f32 	%f103, 0f00000000;
	mul.rn.f32 	%f261, %f15, %f103;
	mov.b32 	%r351, 0;
	bra.uni 	$L__BB0_41;
$L__BB0_36:
	mov.b32 	%r55, %f15;
	mov.b64 	%rd131, 0;
	mov.b32 	%r348, 0;
	mov.u64 	%rd129, __cudart_i2opi_f;
	mov.u64 	%rd130, %rd5;
$L__BB0_37:
	.pragma "nounroll";
	ld.global.nc.u32 	%r208, [%rd129];
	shl.b32 	%r209, %r55, 8;
	or.b32  	%r210, %r209, -2147483648;
	mad.wide.u32 	%rd72, %r208, %r210, %rd131;
	shr.u64 	%rd131, %rd72, 32;
	st.local.u32 	[%rd130], %rd72;
	add.s32 	%r348, %r348, 1;
	add.s64 	%rd130, %rd130, 4;
	add.s64 	%rd129, %rd129, 4;
	setp.ne.s32 	%p39, %r348, 6;
	@%p39 bra 	$L__BB0_37;
	shr.u32 	%r211, %r55, 23;
	st.local.u32 	[%rd5+24], %rd131;
	and.b32  	%r58, %r211, 31;
	and.b32  	%r212, %r211, 224;
	add.s32 	%r213, %r212, -128;
	shr.u32 	%r214, %r213, 5;
	mul.wide.u32 	%rd73, %r214, 4;
	sub.s64 	%rd22, %rd5, %rd73;
	ld.local.u32 	%r349, [%rd22+24];
	ld.local.u32 	%r350, [%rd22+20];
	setp.eq.s32 	%p40, %r58, 0;
	@%p40 bra 	$L__BB0_40;
	shf.l.wrap.b32 	%r349, %r350, %r349, %r58;
	ld.local.u32 	%r215, [%rd22+16];
	shf.l.wrap.b32 	%r350, %r215, %r350, %r58;
$L__BB0_40:
	shr.u32 	%r216, %r349, 30;
	shf.l.wrap.b32 	%r217, %r350, %r349, 2;
	shl.b32 	%r218, %r350, 2;
	shr.u32 	%r219, %r217, 31;
	add.s32 	%r220, %r219, %r216;
	neg.s32 	%r221, %r220;
	setp.lt.s32 	%p41, %r55, 0;
	selp.b32 	%r351, %r221, %r220, %p41;
	xor.b32  	%r222, %r217, %r55;
	shr.s32 	%r223, %r217, 31;
	xor.b32  	%r224, %r223, %r217;
	xor.b32  	%r225, %r223, %r218;
	cvt.u64.u32 	%rd74, %r224;
	shl.b64 	%rd75, %rd74, 32;
	cvt.u64.u32 	%rd76, %r225;
	or.b64  	%rd77, %rd75, %rd76;
	cvt.rn.f64.s64 	%fd5, %rd77;
	mul.f64 	%fd6, %fd5, 0d3BF921FB54442D19;
	cvt.rn.f32.f64 	%f101, %fd6;
	neg.f32 	%f102, %f101;
	setp.lt.s32 	%p42, %r222, 0;
	selp.f32 	%f261, %f102, %f101, %p42;
$L__BB0_41:
	setp.ltu.f32 	%p43, %f18, 0f47CE4780;
	mul.rn.f32 	%f104, %f261, %f261;
	and.b32  	%r227, %r351, 1;
	setp.eq.b32 	%p44, %r227, 1;
	selp.f32 	%f105, 0f3F800000, %f261, %p44;
	fma.rn.f32 	%f106, %f104, %f105, 0f00000000;
	fma.rn.f32 	%f107, %f104, 0f37CBAC00, 0fBAB607ED;
	selp.f32 	%f108, %f107, 0fB94D4153, %p44;
	selp.f32 	%f109, 0f3D2AAABB, 0f3C0885E4, %p44;
	fma.rn.f32 	%f110, %f108, %f104, %f109;
	selp.f32 	%f111, 0fBEFFFFFF, 0fBE2AAAA8, %p44;
	fma.rn.f32 	%f112, %f110, %f104, %f111;
	fma.rn.f32 	%f113, %f112, %f106, %f105;
	and.b32  	%r228, %r351, 2;
	setp.eq.s32 	%p45, %r228, 0;
	mov.f32 	%f114, 0f00000000;
	sub.f32 	%f115, %f114, %f113;
	selp.f32 	%f22, %f113, %f115, %p45;
	@%p43 bra 	$L__BB0_49;
	setp.neu.f32 	%p46, %f18, 0f7F800000;
	@%p46 bra 	$L__BB0_44;
	mov.f32 	%f118, 0f00000000;
	mul.rn.f32 	%f262, %f15, %f118;
	mov.b32 	%r355, 0;
	bra.uni 	$L__BB0_49;
$L__BB0_44:
	mov.b32 	%r67, %f15;
	mov.b64 	%rd132, 0;
	mov.b32 	%r352, 0;
$L__BB0_45:
	.pragma "nounroll";
	mul.wide.u32 	%rd79, %r352, 4;
	mov.u64 	%rd80, __cudart_i2opi_f;
	add.s64 	%rd81, %rd80, %rd79;
	ld.global.nc.u32 	%r230, [%rd81];
	shl.b32 	%r231, %r67, 8;
	or.b32  	%r232, %r231, -2147483648;
	mad.wide.u32 	%rd82, %r230, %r232, %rd132;
	shr.u64 	%rd132, %rd82, 32;
	add.s64 	%rd83, %rd4, %rd79;
	st.local.u32 	[%rd83], %rd82;
	add.s32 	%r352, %r352, 1;
	setp.ne.s32 	%p47, %r352, 6;
	@%p47 bra 	$L__BB0_45;
	shr.u32 	%r233, %r67, 23;
	st.local.u32 	[%rd4+24], %rd132;
	and.b32  	%r70, %r233, 31;
	and.b32  	%r234, %r233, 224;
	add.s32 	%r235, %r234, -128;
	shr.u32 	%r236, %r235, 5;
	mul.wide.u32 	%rd84, %r236, 4;
	sub.s64 	%rd25, %rd4, %rd84;
	ld.local.u32 	%r353, [%rd25+24];
	ld.local.u32 	%r354, [%rd25+20];
	setp.eq.s32 	%p48, %r70, 0;
	@%p48 bra 	$L__BB0_48;
	shf.l.wrap.b32 	%r353, %r354, %r353, %r70;
	ld.local.u32 	%r237, [%rd25+16];
	shf.l.wrap.b32 	%r354, %r237, %r354, %r70;
$L__BB0_48:
	shr.u32 	%r238, %r353, 30;
	shf.l.wrap.b32 	%r239, %r354, %r353, 2;
	shl.b32 	%r240, %r354, 2;
	shr.u32 	%r241, %r239, 31;
	add.s32 	%r242, %r241, %r238;
	neg.s32 	%r243, %r242;
	setp.lt.s32 	%p49, %r67, 0;
	selp.b32 	%r355, %r243, %r242, %p49;
	xor.b32  	%r244, %r239, %r67;
	shr.s32 	%r245, %r239, 31;
	xor.b32  	%r246, %r245, %r239;
	xor.b32  	%r247, %r245, %r240;
	cvt.u64.u32 	%rd85, %r246;
	shl.b64 	%rd86, %rd85, 32;
	cvt.u64.u32 	%rd87, %r247;
	or.b64  	%rd88, %rd86, %rd87;
	cvt.rn.f64.s64 	%fd7, %rd88;
	mul.f64 	%fd8, %fd7, 0d3BF921FB54442D19;
	cvt.rn.f32.f64 	%f116, %fd8;
	neg.f32 	%f117, %f116;
	setp.lt.s32 	%p50, %r244, 0;
	selp.f32 	%f262, %f117, %f116, %p50;
$L__BB0_49:
	add.s32 	%r249, %r355, 1;
	mul.rn.f32 	%f119, %f262, %f262;
	and.b32  	%r250, %r355, 1;
	setp.eq.b32 	%p51, %r250, 1;
	selp.f32 	%f120, %f262, 0f3F800000, %p51;
	fma.rn.f32 	%f121, %f119, %f120, 0f00000000;
	fma.rn.f32 	%f122, %f119, 0f37CBAC00, 0fBAB607ED;
	selp.f32 	%f123, 0fB94D4153, %f122, %p51;
	selp.f32 	%f124, 0f3C0885E4, 0f3D2AAABB, %p51;
	fma.rn.f32 	%f125, %f123, %f119, %f124;
	selp.f32 	%f126, 0fBE2AAAA8, 0fBEFFFFFF, %p51;
	fma.rn.f32 	%f127, %f125, %f119, %f126;
	fma.rn.f32 	%f128, %f127, %f121, %f120;
	and.b32  	%r251, %r249, 2;
	setp.eq.s32 	%p52, %r251, 0;
	mov.f32 	%f129, 0f00000000;
	sub.f32 	%f130, %f129, %f128;
	selp.f32 	%f26, %f128, %f130, %p52;
	mul.f32 	%f131, %f16, 0f3F22F983;
	cvt.rni.s32.f32 	%r363, %f131;
	cvt.rn.f32.s32 	%f132, %r363;
	fma.rn.f32 	%f133, %f132, 0fBFC90FDA, %f16;
	fma.rn.f32 	%f134, %f132, 0fB3A22168, %f133;
	fma.rn.f32 	%f264, %f132, 0fA7C234C5, %f134;
	abs.f32 	%f28, %f16;
	setp.ltu.f32 	%p53, %f28, 0f47CE4780;
	mov.u32 	%r359, %r363;
	mov.f32 	%f263, %f264;
	@%p53 bra 	$L__BB0_57;
	setp.neu.f32 	%p54, %f28, 0f7F800000;
	@%p54 bra 	$L__BB0_52;
	mov.f32 	%f137, 0f00000000;
	mul.rn.f32 	%f263, %f16, %f137;
	mov.b32 	%r359, 0;
	bra.uni 	$L__BB0_57;
$L__BB0_52:
	mov.b32 	%r80, %f16;
	mov.b64 	%rd133, 0;
	mov.b32 	%r356, 0;
$L__BB0_53:
	.pragma "nounroll";
	mul.wide.u32 	%rd90, %r356, 4;
	mov.u64 	%rd91, __cudart_i2opi_f;
	add.s64 	%rd92, %rd91, %rd90;
	ld.global.nc.u32 	%r253, [%rd92];
	shl.b32 	%r254, %r80, 8;
	or.b32  	%r255, %r254, -2147483648;
	mad.wide.u32 	%rd93, %r253, %r255, %rd133;
	shr.u64 	%rd133, %rd93, 32;
	add.s64 	%rd94, %rd3, %rd90;
	st.local.u32 	[%rd94], %rd93;
	add.s32 	%r356, %r356, 1;
	setp.ne.s32 	%p55, %r356, 6;
	@%p55 bra 	$L__BB0_53;
	shr.u32 	%r256, %r80, 23;
	st.local.u32 	[%rd3+24], %rd133;
	and.b32  	%r83, %r256, 31;
	and.b32  	%r257, %r256, 224;
	add.s32 	%r258, %r257, -128;
	shr.u32 	%r259, %r258, 5;
	mul.wide.u32 	%rd95, %r259, 4;
	sub.s64 	%rd28, %rd3, %rd95;
	ld.local.u32 	%r357, [%rd28+24];
	ld.local.u32 	%r358, [%rd28+20];
	setp.eq.s32 	%p56, %r83, 0;
	@%p56 bra 	$L__BB0_56;
	shf.l.wrap.b32 	%r357, %r358, %r357, %r83;
	ld.local.u32 	%r260, [%rd28+16];
	shf.l.wrap.b32 	%r358, %r260, %r358, %r83;
$L__BB0_56:
	shr.u32 	%r261, %r357, 30;
	shf.l.wrap.b32 	%r262, %r358, %r357, 2;
	shl.b32 	%r263, %r358, 2;
	shr.u32 	%r264, %r262, 31;
	add.s32 	%r265, %r264, %r261;
	neg.s32 	%r266, %r265;
	setp.lt.s32 	%p57, %r80, 0;
	selp.b32 	%r359, %r266, %r265, %p57;
	xor.b32  	%r267, %r262, %r80;
	shr.s32 	%r268, %r262, 31;
	xor.b32  	%r269, %r268, %r262;
	xor.b32  	%r270, %r268, %r263;
	cvt.u64.u32 	%rd96, %r269;
	shl.b64 	%rd97, %rd96, 32;
	cvt.u64.u32 	%rd98, %r270;
	or.b64  	%rd99, %rd97, %rd98;
	cvt.rn.f64.s64 	%fd9, %rd99;
	mul.f64 	%fd10, %fd9, 0d3BF921FB54442D19;
	cvt.rn.f32.f64 	%f135, %fd10;
	neg.f32 	%f136, %f135;
	setp.lt.s32 	%p58, %r267, 0;
	selp.f32 	%f263, %f136, %f135, %p58;
$L__BB0_57:
	mul.rn.f32 	%f138, %f263, %f263;
	and.b32  	%r272, %r359, 1;
	setp.eq.b32 	%p60, %r272, 1;
	selp.f32 	%f139, 0f3F800000, %f263, %p60;
	fma.rn.f32 	%f140, %f138, %f139, 0f00000000;
	fma.rn.f32 	%f141, %f138, 0f37CBAC00, 0fBAB607ED;
	selp.f32 	%f142, %f141, 0fB94D4153, %p60;
	selp.f32 	%f143, 0f3D2AAABB, 0f3C0885E4, %p60;
	fma.rn.f32 	%f144, %f142, %f138, %f143;
	selp.f32 	%f145, 0fBEFFFFFF, 0fBE2AAAA8, %p60;
	fma.rn.f32 	%f146, %f144, %f138, %f145;
	fma.rn.f32 	%f147, %f146, %f140, %f139;
	and.b32  	%r273, %r359, 2;
	setp.eq.s32 	%p61, %r273, 0;
	mov.f32 	%f148, 0f00000000;
	sub.f32 	%f149, %f148, %f147;
	selp.f32 	%f32, %f147, %f149, %p61;
	@%p53 bra 	$L__BB0_65;
	setp.neu.f32 	%p62, %f28, 0f7F800000;
	@%p62 bra 	$L__BB0_60;
	mov.f32 	%f152, 0f00000000;
	mul.rn.f32 	%f264, %f16, %f152;
	mov.b32 	%r363, 0;
	bra.uni 	$L__BB0_65;
$L__BB0_60:
	mov.b32 	%r92, %f16;
	mov.b64 	%rd134, 0;
	mov.b32 	%r360, 0;
$L__BB0_61:
	.pragma "nounroll";
	mul.wide.u32 	%rd101, %r360, 4;
	add.s64 	%rd103, %rd102, %rd101;
	ld.global.nc.u32 	%r275, [%rd103];
	shl.b32 	%r276, %r92, 8;
	or.b32  	%r277, %r276, -2147483648;
	mad.wide.u32 	%rd104, %r275, %r277, %rd134;
	shr.u64 	%rd134, %rd104, 32;
	add.s64 	%rd105, %rd2, %rd101;
	st.local.u32 	[%rd105], %rd104;
	add.s32 	%r360, %r360, 1;
	setp.ne.s32 	%p63, %r360, 6;
	@%p63 bra 	$L__BB0_61;
	shr.u32 	%r278, %r92, 23;
	st.local.u32 	[%rd2+24], %rd134;
	and.b32  	%r95, %r278, 31;
	and.b32  	%r279, %r278, 224;
	add.s32 	%r280, %r279, -128;
	shr.u32 	%r281, %r280, 5;
	mul.wide.u32 	%rd106, %r281, 4;
	sub.s64 	%rd31, %rd2, %rd106;
	ld.local.u32 	%r361, [%rd31+24];
	ld.local.u32 	%r362, [%rd31+20];
	setp.eq.s32 	%p64, %r95, 0;
	@%p64 bra 	$L__BB0_64;
	shf.l.wrap.b32 	%r361, %r362, %r361, %r95;
	ld.local.u32 	%r282, [%rd31+16];
	shf.l.wrap.b32 	%r362, %r282, %r362, %r95;
$L__BB0_64:
	shr.u32 	%r283, %r361, 30;
	shf.l.wrap.b32 	%r284, %r362, %r361, 2;
	shl.b32 	%r285, %r362, 2;
	shr.u32 	%r286, %r284, 31;
	add.s32 	%r287, %r286, %r283;
	neg.s32 	%r288, %r287;
	setp.lt.s32 	%p65, %r92, 0;
	selp.b32 	%r363, %r288, %r287, %p65;
	xor.b32  	%r289, %r284, %r92;
	shr.s32 	%r290, %r284, 31;
	xor.b32  	%r291, %r290, %r284;
	xor.b32  	%r292, %r290, %r285;
	cvt.u64.u32 	%rd107, %r291;
	shl.b64 	%rd108, %rd107, 32;
	cvt.u64.u32 	%rd109, %r292;
	or.b64  	%rd110, %rd108, %rd109;
	cvt.rn.f64.s64 	%fd11, %rd110;
	mul.f64 	%fd12, %fd11, 0d3BF921FB54442D19;
	cvt.rn.f32.f64 	%f150, %fd12;
	neg.f32 	%f151, %f150;
	setp.lt.s32 	%p66, %r289, 0;
	selp.f32 	%f264, %f151, %f150, %p66;
$L__BB0_65:
	ld.param.f32 	%f258, [_Z8distancePVfS0_S0_S0_iiiiPViffifibf_param_15];
	add.s32 	%r295, %r363, 1;
	mul.rn.f32 	%f153, %f264, %f264;
	and.b32  	%r296, %r363, 1;
	setp.eq.b32 	%p67, %r296, 1;
	selp.f32 	%f154, %f264, 0f3F800000, %p67;
	fma.rn.f32 	%f155, %f153, %f154, 0f00000000;
	fma.rn.f32 	%f156, %f153, 0f37CBAC00, 0fBAB607ED;
	selp.f32 	%f157, 0fB94D4153, %f156, %p67;
	selp.f32 	%f158, 0f3C0885E4, 0f3D2AAABB, %p67;
	fma.rn.f32 	%f159, %f157, %f153, %f158;
	selp.f32 	%f160, 0fBE2AAAA8, 0fBEFFFFFF, %p67;
	fma.rn.f32 	%f161, %f159, %f153, %f160;
	fma.rn.f32 	%f162, %f161, %f155, %f154;
	and.b32  	%r297, %r295, 2;
	setp.eq.s32 	%p68, %r297, 0;
	mov.f32 	%f163, 0f00000000;
	sub.f32 	%f164, %f163, %f162;
	selp.f32 	%f165, %f162, %f164, %p68;
	mul.f32 	%f166, %f165, %f165;
	mul.f32 	%f167, %f22, %f166;
	mul.f32 	%f168, %f8, %f32;
	mul.f32 	%f169, %f12, %f165;
	mul.f32 	%f170, %f26, %f169;
	sub.f32 	%f171, %f168, %f170;
	mul.f32 	%f172, %f171, %f171;
	fma.rn.f32 	%f173, %f22, %f167, %f172;
	sqrt.rn.f32 	%f174, %f173;
	mul.f32 	%f175, %f8, %f165;
	mul.f32 	%f176, %f26, %f175;
	fma.rn.f32 	%f177, %f12, %f32, %f176;
	abs.f32 	%f178, %f177;
	abs.f32 	%f179, %f174;
	setp.gt.f32 	%p69, %f179, %f178;
	selp.f32 	%f180, %f179, %f178, %p69;
	selp.f32 	%f181, %f178, %f179, %p69;
	div.rn.f32 	%f182, %f181, %f180;
	mul.f32 	%f183, %f182, %f182;
	fma.rn.f32 	%f184, %f183, 0f3B33710B, 0fBC807748;
	fma.rn.f32 	%f185, %f184, %f183, 0f3D2CDAB2;
	fma.rn.f32 	%f186, %f185, %f183, 0fBD992D10;
	fma.rn.f32 	%f187, %f186, %f183, 0f3DD9EA6C;
	fma.rn.f32 	%f188, %f187, %f183, 0fBE117CB1;
	fma.rn.f32 	%f189, %f188, %f183, 0f3E4CBCE0;
	fma.rn.f32 	%f190, %f189, %f183, 0fBEAAAA7D;
	mul.f32 	%f191, %f183, %f190;
	fma.rn.f32 	%f192, %f191, %f182, %f182;
	neg.f32 	%f193, %f192;
	fma.rn.f32 	%f194, 0f3F6EE581, 0f3FD774EB, %f193;
	selp.f32 	%f195, %f194, %f192, %p69;
	selp.f32 	%f196, 0f3F6EE581, 0f3FEEE581, %p69;
	selp.f32 	%f197, %f192, %f193, %p69;
	mov.b32 	%r298, %f177;
	fma.rn.f32 	%f198, %f196, 0f3FD774EB, %f197;
	setp.lt.s32 	%p70, %r298, 0;
	selp.f32 	%f199, %f198, %f195, %p70;
	add.f32 	%f200, %f179, %f178;
	setp.eq.f32 	%p71, %f180, 0f00000000;
	selp.f32 	%f201, 0f40490FDB, 0f00000000, %p70;
	setp.eq.f32 	%p72, %f178, %f179;
	selp.f32 	%f202, 0f4016CBE4, 0f3F490FDB, %p70;
	selp.f32 	%f203, %f202, %f199, %p72;
	selp.f32 	%f204, %f201, %f203, %p71;
	abs.f32 	%f205, %f200;
	setp.nan.f32 	%p73, %f205, %f205;
	copysign.f32 	%f206, %f174, %f204;
	selp.f32 	%f207, %f200, %f206, %p73;
	mul.f32 	%f36, %f258, %f207;
	setp.lt.f32 	%p74, %f36, %f37;
	mov.b32 	%r364, 0;
	@%p74 bra 	$L__BB0_73;
	ld.param.f32 	%f257, [_Z8distancePVfS0_S0_S0_iiiiPViffifibf_param_10];
	setp.ge.f32 	%p75, %f36, %f257;
	mov.u32 	%r364, %r50;
	@%p75 bra 	$L__BB0_73;
	ld.param.u32 	%r328, [_Z8distancePVfS0_S0_S0_iiiiPViffifibf_param_13];
	setp.eq.s32 	%p76, %r328, 2;
	@%p76 bra 	$L__BB0_72;
	ld.param.u32 	%r329, [_Z8distancePVfS0_S0_S0_iiiiPViffifibf_param_13];
	setp.eq.s32 	%p77, %r329, 1;
	@%p77 bra 	$L__BB0_71;
	ld.param.u32 	%r330, [_Z8distancePVfS0_S0_S0_iiiiPViffifibf_param_13];
	setp.ne.s32 	%p78, %r330, 0;
	mov.u32 	%r364, %r346;
	@%p78 bra 	$L__BB0_73;
	sub.f32 	%f255, %f36, %f37;
	div.rn.f32 	%f256, %f255, %f39;
	cvt.rzi.s32.f32 	%r309, %f256;
	add.s32 	%r364, %r309, 1;
	bra.uni 	$L__BB0_73;
$L__BB0_71:
	setp.lt.f32 	%p82, %f36, 0f00800000;
	mul.f32 	%f232, %f36, 0f4B000000;
	selp.f32 	%f233, %f232, %f36, %p82;
	selp.f32 	%f234, 0fC1B80000, 0f00000000, %p82;
	mov.b32 	%r304, %f233;
	add.s32 	%r305, %r304, -1059760811;
	and.b32  	%r306, %r305, -8388608;
	sub.s32 	%r307, %r304, %r306;
	mov.b32 	%f235, %r307;
	cvt.rn.f32.s32 	%f236, %r306;
	fma.rn.f32 	%f237, %f236, 0f34000000, %f234;
	add.f32 	%f238, %f235, 0fBF800000;
	fma.rn.f32 	%f239, %f238, 0fBE055027, 0f3E1039F6;
	fma.rn.f32 	%f240, %f239, %f238, 0fBDF8CDCC;
	fma.rn.f32 	%f241, %f240, %f238, 0f3E0F2955;
	fma.rn.f32 	%f242, %f241, %f238, 0fBE2AD8B9;
	fma.rn.f32 	%f243, %f242, %f238, 0f3E4CED0B;
	fma.rn.f32 	%f244, %f243, %f238, 0fBE7FFF22;
	fma.rn.f32 	%f245, %f244, %f238, 0f3EAAAA78;
	fma.rn.f32 	%f246, %f245, %f238, 0fBF000000;
	mul.f32 	%f247, %f238, %f246;
	fma.rn.f32 	%f248, %f247, %f238, %f238;
	fma.rn.f32 	%f249, %f237, 0f3F317218, %f248;
	setp.gt.u32 	%p83, %r304, 2139095039;
	fma.rn.f32 	%f250, %f233, 0f7F800000, 0f7F800000;
	selp.f32 	%f251, %f250, %f249, %p83;
	setp.eq.f32 	%p84, %f233, 0f00000000;
	selp.f32 	%f252, 0fFF800000, %f251, %p84;
	sub.f32 	%f253, %f252, %f14;
	div.rn.f32 	%f254, %f253, %f39;
	cvt.rzi.s32.f32 	%r308, %f254;
	add.s32 	%r364, %r308, 1;
	bra.uni 	$L__BB0_73;
$L__BB0_72:
	setp.lt.f32 	%p79, %f36, 0f00800000;
	mul.f32 	%f208, %f36, 0f4B000000;
	selp.f32 	%f209, %f208, %f36, %p79;
	selp.f32 	%f210, 0fC1B80000, 0f00000000, %p79;
	mov.b32 	%r299, %f209;
	add.s32 	%r300, %r299, -1059760811;
	and.b32  	%r301, %r300, -8388608;
	sub.s32 	%r302, %r299, %r301;
	mov.b32 	%f211, %r302;
	cvt.rn.f32.s32 	%f212, %r301;
	fma.rn.f32 	%f213, %f212, 0f34000000, %f210;
	add.f32 	%f214, %f211, 0fBF800000;
	fma.rn.f32 	%f215, %f214, 0fBE055027, 0f3E1039F6;
	fma.rn.f32 	%f216, %f215, %f214, 0fBDF8CDCC;
	fma.rn.f32 	%f217, %f216, %f214, 0f3E0F2955;
	fma.rn.f32 	%f218, %f217, %f214, 0fBE2AD8B9;
	fma.rn.f32 	%f219, %f218, %f214, 0f3E4CED0B;
	fma.rn.f32 	%f220, %f219, %f214, 0fBE7FFF22;
	fma.rn.f32 	%f221, %f220, %f214, 0f3EAAAA78;
	fma.rn.f32 	%f222, %f221, %f214, 0fBF000000;
	mul.f32 	%f223, %f214, %f222;
	fma.rn.f32 	%f224, %f223, %f214, %f214;
	fma.rn.f32 	%f225, %f213, 0f3F317218, %f224;
	setp.gt.u32 	%p80, %r299, 2139095039;
	fma.rn.f32 	%f226, %f209, 0f7F800000, 0f7F800000;
	selp.f32 	%f227, %f226, %f225, %p80;
	setp.eq.f32 	%p81, %f209, 0f00000000;
	mul.f32 	%f228, %f227, 0f3EDE5BD9;
	selp.f32 	%f229, 0fFF800000, %f228, %p81;
	sub.f32 	%f230, %f229, %f13;
	div.rn.f32 	%f231, %f230, %f39;
	cvt.rzi.s32.f32 	%r303, %f231;
	add.s32 	%r364, %r303, 1;
$L__BB0_73:
	shl.b32 	%r310, %r364, 2;
	mov.u32 	%r311, _ZZ8distancePVfS0_S0_S0_iiiiPViffifibfE11shared_hist;
	add.s32 	%r312, %r311, %r310;
	atom.shared.add.u32 	%r313, [%r312], 1;
	mov.u32 	%r346, %r364;
$L__BB0_74:
	add.s32 	%r347, %r347, 1;
	setp.lt.s32 	%p85, %r347, %r51;
	@%p85 bra 	$L__BB0_32;
$L__BB0_75:
	bar.sync 	0;
	@%p4 bra 	$L__BB0_82;
	add.s32 	%r315, %r135, 2;
	mul.lo.s32 	%r110, %r315, %r1;
	max.s32 	%r111, %r315, 1;
	and.b32  	%r112, %r111, 3;
	setp.lt.s32 	%p87, %r315, 4;
	mov.b32 	%r369, 0;
	@%p87 bra 	$L__BB0_79;
	and.b32  	%r369, %r111, 2147483644;
	neg.s32 	%r368, %r369;
	mov.u32 	%r317, _ZZ8distancePVfS0_S0_S0_iiiiPViffifibfE11shared_hist;
	add.s32 	%r366, %r317, 8;
	add.s32 	%r367, %r110, 3;
$L__BB0_78:
	ld.shared.u32 	%r318, [%r366+-8];
	add.s32 	%r319, %r367, -2;
	add.s32 	%r320, %r367, -3;
	mul.wide.u32 	%rd111, %r320, 4;
	add.s64 	%rd112, %rd1, %rd111;
	st.volatile.global.u32 	[%rd112], %r318;
	ld.shared.u32 	%r321, [%r366+-4];
	mul.wide.u32 	%rd113, %r319, 4;
	add.s64 	%rd114, %rd1, %rd113;
	st.volatile.global.u32 	[%rd114], %r321;
	ld.shared.u32 	%r322, [%r366];
	add.s32 	%r323, %r367, -1;
	mul.wide.u32 	%rd115, %r323, 4;
	add.s64 	%rd116, %rd1, %rd115;
	st.volatile.global.u32 	[%rd116], %r322;
	ld.shared.u32 	%r324, [%r366+4];
	mul.wide.u32 	%rd117, %r367, 4;
	add.s64 	%rd118, %rd1, %rd117;
	st.volatile.global.u32 	[%rd118], %r324;
	add.s32 	%r368, %r368, 4;
	add.s32 	%r367, %r367, 4;
	add.s32 	%r366, %r366, 16;
	setp.ne.s32 	%p88, %r368, 0;
	@%p88 bra 	$L__BB0_78;
$L__BB0_79:
	setp.eq.s32 	%p89, %r112, 0;
	@%p89 bra 	$L__BB0_82;
	add.s32 	%r372, %r369, %r110;
	shl.b32 	%r325, %r369, 2;
	mov.u32 	%r326, _ZZ8distancePVfS0_S0_S0_iiiiPViffifibfE11shared_hist;
	add.s32 	%r371, %r326, %r325;
	neg.s32 	%r370, %r112;
$L__BB0_81:
	.pragma "nounroll";
	ld.shared.u32 	%r327, [%r371];
	mul.wide.u32 	%rd119, %r372, 4;
	add.s64 	%rd120, %rd1, %rd119;
	st.volatile.global.u32 	[%rd120], %r327;
	add.s32 	%r372, %r372, 1;
	add.s32 	%r371, %r371, 4;
	add.s32 	%r370, %r370, 1;
	setp.ne.s32 	%p90, %r370, 0;
	@%p90 bra 	$L__BB0_81;
$L__BB0_82:
	ret;

}


// ===== COMPILED SASS (sm_100) =====

	.target	sm_100

	.elftype	@"ET_EXEC"


//--------------------- .note.nv.tkinfo           --------------------------
	.section	.note.nv.tkinfo,"",@"SHT_NOTE"
	.sectionflags	@"SHF_NOTE_NV_TKINFO"
	.tkinfo
        /*0018*/ 	.word	0x00000002
        /*0030*/ 	.string	""
        /*0030*/ 	.string	"ptxas"
        /*0030*/ 	.string	"Cuda compilation tools, release 13.0, V13.0.88"
        /*0030*/ 	.string	"Build cuda_13.0.r13.0/compiler.36424714_0"
        /*0030*/ 	.string	"-arch sm_100 -m 64 "



//--------------------- .note.nv.cuinfo           --------------------------
	.section	.note.nv.cuinfo,"",@"SHT_NOTE"
	.sectionflags	@"SHF_NOTE_NV_CUINFO"
        /*0018*/ 	.short	0x0002
        /*001a*/ 	.short	0x0064
        /*001c*/ 	.short	0x0082
	.zero		2


//--------------------- .nv.info                  --------------------------
	.section	.nv.info,"",@"SHT_CUDA_INFO"
	.align	4


	//----- nvinfo : EIATTR_REGCOUNT
	.align		4
        /*0000*/ 	.byte	0x04, 0x2f
        /*0002*/ 	.short	(.L_2 - .L_1)
	.align		4
.L_1:
        /*0004*/ 	.word	index@(_Z8distancePVfS0_S0_S0_iiiiPViffifibf)
        /*0008*/ 	.word	0x00000020


	//----- nvinfo : EIATTR_FRAME_SIZE
	.align		4
.L_2:
        /*000c*/ 	.byte	0x04, 0x11
        /*000e*/ 	.short	(.L_4 - .L_3)
	.align		4
.L_3:
        /*0010*/ 	.word	index@($__internal_1_$__cuda_sm3x_div_rn_noftz_f32_slowpath)
        /*0014*/ 	.word	0x00000020


	//----- nvinfo : EIATTR_FRAME_SIZE
	.align		4
.L_4:
        /*0018*/ 	.byte	0x04, 0x11
        /*001a*/ 	.short	(.L_6 - .L_5)
	.align		4
.L_5:
        /*001c*/ 	.word	index@($__internal_0_$__cuda_sm20_sqrt_rn_f32_slowpath)
        /*0020*/ 	.word	0x00000020


	//----- nvinfo : EIATTR_FRAME_SIZE
	.align		4
.L_6:
        /*0024*/ 	.byte	0x04, 0x11
        /*0026*/ 	.short	(.L_8 - .L_7)
	.align		4
.L_7:
        /*0028*/ 	.word	index@(_Z8distancePVfS0_S0_S0_iiiiPViffifibf)
        /*002c*/ 	.word	0x00000020


	//----- nvinfo : EIATTR_MIN_STACK_SIZE
	.align		4
.L_8:
        /*0030*/ 	.byte	0x04, 0x12
        /*0032*/ 	.short	(.L_10 - .L_9)
	.align		4
.L_9:
        /*0034*/ 	.word	index@(_Z8distancePVfS0_S0_S0_iiiiPViffifibf)
        /*0038*/ 	.word	0x00000020
.L_10:


//--------------------- .nv.compat                --------------------------
	.section	.nv.compat,"",@"SHT_CUDA_COMPAT_INFO"
	.align	4
        /*0000*/ 	.byte	0x02, 0x09, 0x00, 0x00, 0x02, 0x02, 0x01, 0x00, 0x02, 0x05, 0x05, 0x00, 0x03, 0x07, 0x01, 0x01
        /*0010*/ 	.byte	0x02, 0x03, 0x00, 0x00, 0x02, 0x06, 0x01, 0x00, 0x04, 0x0b, 0x08, 0x00, 0x01, 0x00, 0x00, 0x00
        /*0020*/ 	.byte	0x00, 0x00, 0x00, 0x00


//--------------------- .nv.info._Z8distancePVfS0_S0_S0_iiiiPViffifibf --------------------------
	.section	.nv.info._Z8distancePVfS0_S0_S0_iiiiPViffifibf,"",@"SHT_CUDA_INFO"
	.sectionflags	@""
	.align	4


	//----- nvinfo : EIATTR_CUDA_API_VERSION
	.align		4
        /*0000*/ 	.byte	0x04, 0x37
        /*0002*/ 	.short	(.L_12 - .L_11)
.L_11:
        /*0004*/ 	.word	0x00000082


	//----- nvinfo : EIATTR_KPARAM_INFO
	.align		4
.L_12:
        /*0008*/ 	.byte	0x04, 0x17
        /*000a*/ 	.short	(.L_14 - .L_13)
.L_13:
        /*000c*/ 	.word	0x00000000
        /*0010*/ 	.short	0x000f
        /*0012*/ 	.short	0x0050
        /*0014*/ 	.byte	0x00, 0xf0, 0x11, 0x00


	//----- nvinfo : EIATTR_KPARAM_INFO
	.align		4
.L_14:
        /*0018*/ 	.byte	0x04, 0x17
        /*001a*/ 	.short	(.L_16 - .L_15)
.L_15:
        /*001c*/ 	.word	0x00000000
        /*0020*/ 	.short	0x000e
        /*0022*/ 	.short	0x004c
        /*0024*/ 	.byte	0x00, 0xf0, 0x05, 0x00


	//----- nvinfo : EIATTR_KPARAM_INFO
	.align		4
.L_16:
        /*0028*/ 	.byte	0x04, 0x17
        /*002a*/ 	.short	(.L_18 - .L_17)
.L_17:
        /*002c*/ 	.word	0x00000000
        /*0030*/ 	.short	0x000d
        /*0032*/ 	.short	0x0048
        /*0034*/ 	.byte	0x00, 0xf0, 0x11, 0x00


	//----- nvinfo : EIATTR_KPARAM_INFO
	.align		4
.L_18:
        /*0038*/ 	.byte	0x04, 0x17
        /*003a*/ 	.short	(.L_20 - .L_19)
.L_19:
        /*003c*/ 	.word	0x00000000
        /*0040*/ 	.short	0x000c
        /*0042*/ 	.short	0x0044
        /*0044*/ 	.byte	0x00, 0xf0, 0x11, 0x00


	//----- nvinfo : EIATTR_KPARAM_INFO
	.align		4
.L_20:
        /*0048*/ 	.byte	0x04, 0x17
        /*004a*/ 	.short	(.L_22 - .L_21)
.L_21:
        /*004c*/ 	.word	0x00000000
        /*0050*/ 	.short	0x000b
        /*0052*/ 	.short	0x0040
        /*0054*/ 	.byte	0x00, 0xf0, 0x11, 0x00


	//----- nvinfo : EIATTR_KPARAM_INFO
	.align		4
.L_22:
        /*0058*/ 	.byte	0x04, 0x17
        /*005a*/ 	.short	(.L_24 - .L_23)
.L_23:
        /*005c*/ 	.word	0x00000000
        /*0060*/ 	.short	0x000a
        /*0062*/ 	.short	0x003c
        /*0064*/ 	.byte	0x00, 0xf0, 0x11, 0x00


	//----- nvinfo : EIATTR_KPARAM_INFO
	.align		4
.L_24:
        /*0068*/ 	.byte	0x04, 0x17
        /*006a*/ 	.short	(.L_26 - .L_25)
.L_25:
        /*006c*/ 	.word	0x00000000
        /*0070*/ 	.short	0x0009
        /*0072*/ 	.short	0x0038
        /*0074*/ 	.byte	0x00, 0xf0, 0x11, 0x00


	//----- nvinfo : EIATTR_KPARAM_INFO
	.align		4
.L_26:
        /*0078*/ 	.byte	0x04, 0x17
        /*007a*/ 	.short	(.L_28 - .L_27)
.L_27:
        /*007c*/ 	.word	0x00000000
        /*0080*/ 	.short	0x0008
        /*0082*/ 	.short	0x0030
        /*0084*/ 	.byte	0x00, 0xf5, 0x21, 0x00


	//----- nvinfo : EIATTR_KPARAM_INFO
	.align		4
.L_28:
        /*0088*/ 	.byte	0x04, 0x17
        /*008a*/ 	.short	(.L_30 - .L_29)
.L_29:
        /*008c*/ 	.word	0x00000000
        /*0090*/ 	.short	0x0007
        /*0092*/ 	.short	0x002c
        /*0094*/ 	.byte	0x00, 0xf0, 0x11, 0x00


	//----- nvinfo : EIATTR_KPARAM_INFO
	.align		4
.L_30:
        /*0098*/ 	.byte	0x04, 0x17
        /*009a*/ 	.short	(.L_32 - .L_31)
.L_31:
        /*009c*/ 	.word	0x00000000
        /*00a0*/ 	.short	0x0006
        /*00a2*/ 	.short	0x0028
        /*00a4*/ 	.byte	0x00, 0xf0, 0x11, 0x00


	//----- nvinfo : EIATTR_KPARAM_INFO
	.align		4
.L_32:
        /*00a8*/ 	.byte	0x04, 0x17
        /*00aa*/ 	.short	(.L_34 - .L_33)
.L_33:
        /*00ac*/ 	.word	0x00000000
        /*00b0*/ 	.short	0x0005
        /*00b2*/ 	.short	0x0024
        /*00b4*/ 	.byte	0x00, 0xf0, 0x11, 0x00


	//----- nvinfo : EIATTR_KPARAM_INFO
	.align		4
.L_34:
        /*00b8*/ 	.byte	0x04, 0x17
        /*00ba*/ 	.short	(.L_36 - .L_35)
.L_35:
        /*00bc*/ 	.word	0x00000000
        /*00c0*/ 	.short	0x0004
        /*00c2*/ 	.short	0x0020
        /*00c4*/ 	.byte	0x00, 0xf0, 0x11, 0x00


	//----- nvinfo : EIATTR_KPARAM_INFO
	.align		4
.L_36:
        /*00c8*/ 	.byte	0x04, 0x17
        /*00ca*/ 	.short	(.L_38 - .L_37)
.L_37:
        /*00cc*/ 	.word	0x00000000
        /*00d0*/ 	.short	0x0003
        /*00d2*/ 	.short	0x0018
        /*00d4*/ 	.byte	0x00, 0xf5, 0x21, 0x00


	//----- nvinfo : EIATTR_KPARAM_INFO
	.align		4
.L_38:
        /*00d8*/ 	.byte	0x04, 0x17
        /*00da*/ 	.short	(.L_40 - .L_39)
.L_39:
        /*00dc*/ 	.word	0x00000000
        /*00e0*/ 	.short	0x0002
        /*00e2*/ 	.short	0x0010
        /*00e4*/ 	.byte	0x00, 0xf5, 0x21, 0x00


	//----- nvinfo : EIATTR_KPARAM_INFO
	.align		4
.L_40:
        /*00e8*/ 	.byte	0x04, 0x17
        /*00ea*/ 	.short	(.L_42 - .L_41)
.L_41:
        /*00ec*/ 	.word	0x00000000
        /*00f0*/ 	.short	0x0001
        /*00f2*/ 	.short	0x0008
        /*00f4*/ 	.byte	0x00, 0xf5, 0x21, 0x00


	//----- nvinfo : EIATTR_KPARAM_INFO
	.align		4
.L_42:
        /*00f8*/ 	.byte	0x04, 0x17
        /*00fa*/ 	.short	(.L_44 - .L_43)
.L_43:
        /*00fc*/ 	.word	0x00000000
        /*0100*/ 	.short	0x0000
        /*0102*/ 	.short	0x0000
        /*0104*/ 	.byte	0x00, 0xf5, 0x21, 0x00


	//----- nvinfo : EIATTR_SPARSE_MMA_MASK
	.align		4
.L_44:
        /*0108*/ 	.byte	0x03, 0x50
        /*010a*/ 	.short	0x0000


	//----- nvinfo : EIATTR_MAXREG_COUNT
	.align		4
        /*010c*/ 	.byte	0x03, 0x1b
        /*010e*/ 	.short	0x00ff


	//----- nvinfo : EIATTR_NUM_BARRIERS
	.align		4
        /*0110*/ 	.byte	0x02, 0x4c
        /*0112*/ 	.byte	0x01
	.zero		1


	//----- nvinfo : EIATTR_MERCURY_ISA_VERSION
	.align		4
        /*0114*/ 	.byte	0x03, 0x5f
        /*0116*/ 	.short	0x0101


	//----- nvinfo : EIATTR_VRC_CTA_INIT_COUNT
	.align		4
        /*0118*/ 	.byte	0x02, 0x4a
	.zero		1
	.zero		1


	//----- nvinfo : EIATTR_EXIT_INSTR_OFFSETS
	.align		4
        /*011c*/ 	.byte	0x04, 0x1c
        /*011e*/ 	.short	(.L_46 - .L_45)


	//   ....[0]....
.L_45:
        /*0120*/ 	.word	0x000031b0


	//   ....[1]....
        /*0124*/ 	.word	0x00003aa0


	//   ....[2]....
        /*0128*/ 	.word	0x00003bb0


	//----- nvinfo : EIATTR_CRS_STACK_SIZE
	.align		4
.L_46:
        /*012c*/ 	.byte	0x04, 0x1e
        /*012e*/ 	.short	(.L_48 - .L_47)
.L_47:
        /*0130*/ 	.word	0x00000000


	//----- nvinfo : EIATTR_CBANK_PARAM_SIZE
	.align		4
.L_48:
        /*0134*/ 	.byte	0x03, 0x19
        /*0136*/ 	.short	0x0054


	//----- nvinfo : EIATTR_PARAM_CBANK
	.align		4
        /*0138*/ 	.byte	0x04, 0x0a
        /*013a*/ 	.short	(.L_50 - .L_49)
	.align		4
.L_49:
        /*013c*/ 	.word	index@(.nv.constant0._Z8distancePVfS0_S0_S0_iiiiPViffifibf)
        /*0140*/ 	.short	0x0380
        /*0142*/ 	.short	0x0054


	//----- nvinfo : EIATTR_SW_WAR
	.align		4
.L_50:
        /*0144*/ 	.byte	0x04, 0x36
        /*0146*/ 	.short	(.L_52 - .L_51)
.L_51:
        /*0148*/ 	.word	0x00000008
.L_52:


//--------------------- .nv.callgraph             --------------------------
	.section	.nv.callgraph,"",@"SHT_CUDA_CALLGRAPH"
	.align	4
	.sectionentsize	8
	.align		4
        /*0000*/ 	.word	0x00000000
	.align		4
        /*0004*/ 	.word	0xffffffff
	.align		4
        /*0008*/ 	.word	0x00000000
	.align		4
        /*000c*/ 	.word	0xfffffffe
	.align		4
        /*0010*/ 	.word	0x00000000
	.align		4
        /*0014*/ 	.word	0xfffffffd
	.align		4
        /*0018*/ 	.word	0x00000000
	.align		4
        /*001c*/ 	.word	0xfffffffc


//--------------------- .nv.constant4             --------------------------
	.section	.nv.constant4,"a",@progbits
	.align	8
	.align		8
.nv.constant4:
        /*0000*/ 	.dword	__cudart_i2opi_f


//--------------------- .text._Z8distancePVfS0_S0_S0_iiiiPViffifibf --------------------------
	.section	.text._Z8distancePVfS0_S0_S0_iiiiPViffifibf,"ax",@progbits
	.align	128
        .global         _Z8distancePVfS0_S0_S0_iiiiPViffifibf
        .type           _Z8distancePVfS0_S0_S0_iiiiPViffifibf,@function
        .size           _Z8distancePVfS0_S0_S0_iiiiPViffifibf,(.L_x_63 - _Z8distancePVfS0_S0_S0_iiiiPViffifibf)
        .other          _Z8distancePVfS0_S0_S0_iiiiPViffifibf,@"STO_CUDA_ENTRY STV_DEFAULT"
_Z8distancePVfS0_S0_S0_iiiiPViffifibf:
.text._Z8distancePVfS0_S0_S0_iiiiPViffifibf:
[----:B------:R-:W0:Y:S01]  /*0000*/  LDC R1, c[0x0][0x37c] ;  /* 0x0000df00ff017b82 */ /* 0x000e220000000800 */
[----:B------:R-:W1:Y:S07]  /*0010*/  S2R R0, SR_TID.X ;  /* 0x0000000000007919 */ /* 0x000e6e0000002100 */
[----:B------:R-:W2:Y:S01]  /*0020*/  LDC R11, c[0x0][0x3c0] ;  /* 0x0000f000ff0b7b82 */ /* 0x000ea20000000800 */
[----:B------:R-:W3:Y:S01]  /*0030*/  LDCU UR5, c[0x0][0x3a4] ;  /* 0x00007480ff0577ac */ /* 0x000ee20008000800 */
[----:B------:R-:W-:Y:S01]  /*0040*/  BSSY.RECONVERGENT B0, `(.L_x_0) ;  /* 0x0000041000007945 */ /* 0x000fe20003800200 */
[----:B0-----:R-:W-:Y:S01]  /*0050*/  VIADD R1, R1, 0xffffffe0 ;  /* 0xffffffe001017836 */ /* 0x001fe20000000000 */
[----:B------:R-:W0:Y:S04]  /*0060*/  LDCU UR4, c[0x0][0x3a0] ;  /* 0x00007400ff0477ac */ /* 0x000e280008000800 */
[----:B------:R-:W4:Y:S08]  /*0070*/  S2UR UR7, SR_CTAID.X ;  /* 0x00000000000779c3 */ /* 0x000f300000002500 */
[----:B------:R-:W4:Y:S01]  /*0080*/  LDC R5, c[0x0][0x360] ;  /* 0x0000d800ff057b82 */ /* 0x000f220000000800 */
[----:B--2---:R-:W-:-:S04]  /*0090*/  ISETP.GT.AND P0, PT, R11, -0x2, PT ;  /* 0xfffffffe0b00780c */ /* 0x004fc80003f04270 */
[----:B-1----:R-:W-:Y:S01]  /*00a0*/  ISETP.EQ.AND P0, PT, R0, RZ, P0 ;  /* 0x000000ff0000720c */ /* 0x002fe20000702270 */
[----:B----4-:R-:W-:Y:S02]  /*00b0*/  IMAD R5, R5, UR7, R0 ;  /* 0x0000000705057c24 */ /* 0x010fe4000f8e0200 */
[----:B---3--:R-:W-:Y:S02]  /*00c0*/  IMAD.U32 R0, RZ, RZ, UR5 ;  /* 0x00000005ff007e24 */ /* 0x008fe4000f8e00ff */
[----:B0-----:R-:W-:-:S08]  /*00d0*/  VIADD R5, R5, UR4 ;  /* 0x0000000405057c36 */ /* 0x001fd00008000000 */
[----:B------:R-:W-:Y:S05]  /*00e0*/  @!P0 BRA `(.L_x_1) ;  /* 0x0000000000d88947 */ /* 0x000fea0003800000 */
[C---:B------:R-:W-:Y:S01]  /*00f0*/  VIADD R3, R11.reuse, 0x1 ;  /* 0x000000010b037836 */ /* 0x040fe20000000000 */
[----:B------:R-:W-:-:S04]  /*0100*/  IADD3 R2, PT, PT, R11, 0x2, RZ ;  /* 0x000000020b027810 */ /* 0x000fc80007ffe0ff */
[----:B------:R-:W-:Y:S01]  /*0110*/  ISETP.GE.U32.AND P1, PT, R3, 0xf, PT ;  /* 0x0000000f0300780c */ /* 0x000fe20003f26070 */
[----:B------:R-:W-:Y:S01]  /*0120*/  IMAD.MOV.U32 R3, RZ, RZ, RZ ;  /* 0x000000ffff037224 */ /* 0x000fe200078e00ff */
[----:B------:R-:W-:-:S04]  /*0130*/  LOP3.LUT R4, R2, 0xf, RZ, 0xc0, !PT ;  /* 0x0000000f02047812 */ /* 0x000fc800078ec0ff */
[----:B------:R-:W-:-:S07]  /*0140*/  ISETP.NE.AND P2, PT, R4, RZ, PT ;  /* 0x000000ff0400720c */ /* 0x000fce0003f45270 */
[----:B------:R-:W-:Y:S06]  /*0150*/  @!P1 BRA `(.L_x_2) ;  /* 0x0000000000389947 */ /* 0x000fec0003800000 */
[----:B------:R-:W0:Y:S01]  /*0160*/  S2UR UR5, SR_CgaCtaId ;  /* 0x00000000000579c3 */ /* 0x000e220000008800 */
[----:B------:R-:W-:Y:S01]  /*0170*/  LOP3.LUT R3, R2, 0xfffffff0, RZ, 0xc0, !PT ;  /* 0xfffffff002037812 */ /* 0x000fe200078ec0ff */
[----:B------:R-:W-:-:S04]  /*0180*/  UMOV UR4, 0x400 ;  /* 0x0000040000047882 */ /* 0x000fc80000000000 */
[----:B------:R-:W-:Y:S01]  /*0190*/  IMAD.MOV R6, RZ, RZ, -R3 ;  /* 0x000000ffff067224 */ /* 0x000fe200078e0a03 */
[----:B0-----:R-:W-:-:S04]  /*01a0*/  ULEA UR4, UR5, UR4, 0x18 ;  /* 0x0000000405047291 */ /* 0x001fc8000f8ec0ff */
[----:B------:R-:W-:-:S12]  /*01b0*/  UIADD3 UR4, UPT, UPT, UR4, 0x20, URZ ;  /* 0x0000002004047890 */ /* 0x000fd8000fffe0ff */
.L_x_3:
[----:B------:R-:W-:Y:S01]  /*01c0*/  IADD3 R6, PT, PT, R6, 0x10, RZ ;  /* 0x0000001006067810 */ /* 0x000fe20007ffe0ff */
[----:B------:R-:W-:Y:S03]  /*01d0*/  STS.128 [UR4+-0x20], RZ ;  /* 0xffffe0ffff007988 */ /* 0x000fe60008000c04 */
[----:B------:R-:W-:Y:S01]  /*01e0*/  ISETP.NE.AND P1, PT, R6, RZ, PT ;  /* 0x000000ff0600720c */ /* 0x000fe20003f25270 */
[----:B------:R-:W-:Y:S04]  /*01f0*/  STS.128 [UR4+-0x10], RZ ;  /* 0xfffff0ffff007988 */ /* 0x000fe80008000c04 */
[----:B------:R-:W-:Y:S04]  /*0200*/  STS.128 [UR4], RZ ;  /* 0x000000ffff007988 */ /* 0x000fe80008000c04 */
[----:B------:R-:W-:Y:S01]  /*0210*/  STS.128 [UR4+0x10], RZ ;  /* 0x000010ffff007988 */ /* 0x000fe20008000c04 */
[----:B------:R-:W-:-:S03]  /*0220*/  UIADD3 UR4, UPT, UPT, UR4, 0x40, URZ ;  /* 0x0000004004047890 */ /* 0x000fc6000fffe0ff */
[----:B------:R-:W-:Y:S09]  /*0230*/  @P1 BRA `(.L_x_3) ;  /* 0xfffffffc00e01947 */ /* 0x000ff2000383ffff */
.L_x_2:
[----:B------:R-:W-:Y:S05]  /*0240*/  @!P2 BRA `(.L_x_1) ;  /* 0x000000000080a947 */ /* 0x000fea0003800000 */
[----:B------:R-:W-:Y:S02]  /*0250*/  ISETP.GE.U32.AND P1, PT, R4, 0x8, PT ;  /* 0x000000080400780c */ /* 0x000fe40003f26070 */
[----:B------:R-:W-:-:S04]  /*0260*/  LOP3.LUT R6, R2, 0x7, RZ, 0xc0, !PT ;  /* 0x0000000702067812 */ /* 0x000fc800078ec0ff */
[----:B------:R-:W-:-:S07]  /*0270*/  ISETP.NE.AND P2, PT, R6, RZ, PT ;  /* 0x000000ff0600720c */ /* 0x000fce0003f45270 */
[----:B------:R-:W-:Y:S06]  /*0280*/  @!P1 BRA `(.L_x_4) ;  /* 0x00000000001c9947 */ /* 0x000fec0003800000 */
[----:B------:R-:W0:Y:S01]  /*0290*/  S2R R7, SR_CgaCtaId ;  /* 0x0000000000077919 */ /* 0x000e220000008800 */
[----:B------:R-:W-:-:S04]  /*02a0*/  MOV R4, 0x400 ;  /* 0x0000040000047802 */ /* 0x000fc80000000f00 */
[----:B0-----:R-:W-:-:S05]  /*02b0*/  LEA R4, R7, R4, 0x18 ;  /* 0x0000000407047211 */ /* 0x001fca00078ec0ff */
[C---:B------:R-:W-:Y:S02]  /*02c0*/  IMAD R4, R3.reuse, 0x4, R4 ;  /* 0x0000000403047824 */ /* 0x040fe400078e0204 */
[----:B------:R-:W-:-:S03]  /*02d0*/  VIADD R3, R3, 0x8 ;  /* 0x0000000803037836 */ /* 0x000fc60000000000 */
[----:B------:R0:W-:Y:S04]  /*02e0*/  STS.128 [R4], RZ ;  /* 0x000000ff04007388 */ /* 0x0001e80000000c00 */
[----:B------:R0:W-:Y:S02]  /*02f0*/  STS.128 [R4+0x10], RZ ;  /* 0x000010ff04007388 */ /* 0x0001e40000000c00 */
.L_x_4:
[----:B------:R-:W-:Y:S05]  /*0300*/  @!P2 BRA `(.L_x_1) ;  /* 0x000000000050a947 */ /* 0x000fea0003800000 */
[----:B------:R-:W-:Y:S02]  /*0310*/  ISETP.GE.U32.AND P1, PT, R6, 0x4, PT ;  /* 0x000000040600780c */ /* 0x000fe40003f26070 */
[----:B------:R-:W-:-:S04]  /*0320*/  LOP3.LUT R2, R2, 0x3, RZ, 0xc0, !PT ;  /* 0x0000000302027812 */ /* 0x000fc800078ec0ff */
[----:B------:R-:W-:-:S07]  /*0330*/  ISETP.NE.AND P2, PT, R2, RZ, PT ;  /* 0x000000ff0200720c */ /* 0x000fce0003f45270 */
[----:B------:R-:W1:Y:S01]  /*0340*/  @P1 S2R R7, SR_CgaCtaId ;  /* 0x0000000000071919 */ /* 0x000e620000008800 */
[----:B0-----:R-:W-:-:S04]  /*0350*/  @P1 MOV R4, 0x400 ;  /* 0x0000040000041802 */ /* 0x001fc80000000f00 */
[----:B-1----:R-:W-:-:S05]  /*0360*/  @P1 LEA R4, R7, R4, 0x18 ;  /* 0x0000000407041211 */ /* 0x002fca00078ec0ff */
[C---:B------:R-:W-:Y:S01]  /*0370*/  @P1 IMAD R4, R3.reuse, 0x4, R4 ;  /* 0x0000000403041824 */ /* 0x040fe200078e0204 */
[----:B------:R-:W-:-:S04]  /*0380*/  @P1 IADD3 R3, PT, PT, R3, 0x4, RZ ;  /* 0x0000000403031810 */ /* 0x000fc80007ffe0ff */
[----:B------:R1:W-:Y:S01]  /*0390*/  @P1 STS.128 [R4], RZ ;  /* 0x000000ff04001388 */ /* 0x0003e20000000c00 */
[----:B------:R-:W-:Y:S05]  /*03a0*/  @!P2 BRA `(.L_x_1) ;  /* 0x000000000028a947 */ /* 0x000fea0003800000 */
[----:B------:R-:W0:Y:S01]  /*03b0*/  S2R R7, SR_CgaCtaId ;  /* 0x0000000000077919 */ /* 0x000e220000008800 */
[----:B-1----:R-:W-:Y:S01]  /*03c0*/  MOV R4, 0x400 ;  /* 0x0000040000047802 */ /* 0x002fe20000000f00 */
[----:B------:R-:W-:-:S03]  /*03d0*/  IMAD.MOV R2, RZ, RZ, -R2 ;  /* 0x000000ffff027224 */ /* 0x000fc600078e0a02 */
[----:B0-----:R-:W-:-:S05]  /*03e0*/  LEA R4, R7, R4, 0x18 ;  /* 0x0000000407047211 */ /* 0x001fca00078ec0ff */
[----:B------:R-:W-:-:S07]  /*03f0*/  IMAD R3, R3, 0x4, R4 ;  /* 0x0000000403037824 */ /* 0x000fce00078e0204 */
.L_x_5:
[----:B------:R-:W-:Y:S01]  /*0400*/  VIADD R2, R2, 0x1 ;  /* 0x0000000102027836 */ /* 0x000fe20000000000 */
[----:B------:R0:W-:Y:S04]  /*0410*/  STS [R3], RZ ;  /* 0x000000ff03007388 */ /* 0x0001e80000000800 */
[----:B------:R-:W-:Y:S02]  /*0420*/  ISETP.NE.AND P1, PT, R2, RZ, PT ;  /* 0x000000ff0200720c */ /* 0x000fe40003f25270 */
[----:B0-----:R-:W-:-:S11]  /*0430*/  IADD3 R3, PT, PT, R3, 0x4, RZ ;  /* 0x0000000403037810 */ /* 0x001fd60007ffe0ff */
[----:B------:R-:W-:Y:S05]  /*0440*/  @P1 BRA `(.L_x_5) ;  /* 0xfffffffc00ec1947 */ /* 0x000fea000383ffff */
.L_x_1:
[----:B------:R-:W-:Y:S05]  /*0450*/  BSYNC.RECONVERGENT B0 ;  /* 0x0000000000007941 */ /* 0x000fea0003800200 */
.L_x_0:
[----:B------:R-:W2:Y:S01]  /*0460*/  LDCU UR4, c[0x0][0x3a8] ;  /* 0x00007500ff0477ac */ /* 0x000ea20008000800 */
[----:B------:R-:W3:Y:S01]  /*0470*/  LDCU.64 UR10, c[0x0][0x358] ;  /* 0x00006b00ff0a77ac */ /* 0x000ee20008000a00 */
[----:B------:R-:W-:Y:S01]  /*0480*/  BAR.SYNC.DEFER_BLOCKING 0x0 ;  /* 0x0000000000007b1d */ /* 0x000fe20000010000 */
[----:B--2---:R-:W-:-:S13]  /*0490*/  ISETP.GE.AND P1, PT, R5, UR4, PT ;  /* 0x0000000405007c0c */ /* 0x004fda000bf26270 */
[----:B---3--:R-:W-:Y:S05]  /*04a0*/  @P1 BRA `(.L_x_6) ;  /* 0x0000002c00381947 */ /* 0x008fea0003800000 */
[----:B------:R-:W2:Y:S08]  /*04b0*/  LDC.64 R2, c[0x0][0x380] ;  /* 0x0000e000ff027b82 */ /* 0x000eb00000000a00 */
[----:B------:R-:W3:Y:S01]  /*04c0*/  LDC.64 R6, c[0x0][0x388] ;  /* 0x0000e200ff067b82 */ /* 0x000ee20000000a00 */
[----:B--2---:R-:W-:-:S05]  /*04d0*/  IMAD.WIDE R2, R5, 0x4, R2 ;  /* 0x0000000405027825 */ /* 0x004fca00078e0202 */
[----:B01----:R0:W5:Y:S01]  /*04e0*/  LDG.E.STRONG.SYS R4, desc[UR10][R2.64] ;  /* 0x0000000a02047981 */ /* 0x003162000c1f5900 */
[----:B---3--:R-:W-:-:S05]  /*04f0*/  IMAD.WIDE R6, R5, 0x4, R6 ;  /* 0x0000000405067825 */ /* 0x008fca00078e0206 */
[----:B------:R-:W2:Y:S01]  /*0500*/  LDG.E.STRONG.SYS R9, desc[UR10][R6.64] ;  /* 0x0000000a06097981 */ /* 0x000ea2000c1f5900 */
[----:B------:R-:W-:Y:S01]  /*0510*/  BSSY.RECONVERGENT B0, `(.L_x_7) ;  /* 0x0000042000007945 */ /* 0x000fe20003800200 */
[----:B--2---:R-:W-:-:S06]  /*0520*/  FMUL R8, R9, 0.63661974668502807617 ;  /* 0x3f22f98309087820 */ /* 0x004fcc0000400000 */
[----:B------:R-:W1:Y:S01]  /*0530*/  F2I.NTZ R8, R8 ;  /* 0x0000000800087305 */ /* 0x000e620000203100 */
[----:B------:R-:W-:Y:S02]  /*0540*/  FSETP.GE.AND P1, PT, |R9|, 105615, PT ;  /* 0x47ce47800900780b */ /* 0x000fe40003f26200 */
[----:B-1----:R-:W-:-:S05]  /*0550*/  I2FP.F32.S32 R10, R8 ;  /* 0x00000008000a7245 */ /* 0x002fca0000201400 */
[----:B------:R-:W-:-:S04]  /*0560*/  FFMA R13, R10, -1.5707962512969970703, R9 ;  /* 0xbfc90fda0a0d7823 */ /* 0x000fc80000000009 */
[----:B------:R-:W-:-:S04]  /*0570*/  FFMA R13, R10, -7.5497894158615963534e-08, R13 ;  /* 0xb3a221680a0d7823 */ /* 0x000fc8000000000d */
[----:B------:R-:W-:Y:S01]  /*0580*/  FFMA R10, R10, -5.3903029534742383927e-15, R13 ;  /* 0xa7c234c50a0a7823 */ /* 0x000fe2000000000d */
[----:B------:R-:W-:-:S03]  /*0590*/  IMAD.MOV.U32 R17, RZ, RZ, R8 ;  /* 0x000000ffff117224 */ /* 0x000fc600078e0008 */
[----:B------:R-:W-:Y:S01]  /*05a0*/  IMAD.MOV.U32 R18, RZ, RZ, R10 ;  /* 0x000000ffff127224 */ /* 0x000fe200078e000a */
[----:B0-----:R-:W-:Y:S06]  /*05b0*/  @!P1 BRA `(.L_x_8) ;  /* 0x0000000000dc9947 */ /* 0x001fec0003800000 */
[----:B------:R-:W-:-:S13]  /*05c0*/  FSETP.NEU.AND P2, PT, |R9|, +INF , PT ;  /* 0x7f8000000900780b */ /* 0x000fda0003f4d200 */
[----:B------:R-:W-:Y:S01]  /*05d0*/  @!P2 FMUL R18, RZ, R9 ;  /* 0x00000009ff12a220 */ /* 0x000fe20000400000 */
[----:B------:R-:W-:Y:S01]  /*05e0*/  @!P2 IMAD.MOV.U32 R8, RZ, RZ, RZ ;  /* 0x000000ffff08a224 */ /* 0x000fe200078e00ff */
[----:B------:R-:W-:Y:S06]  /*05f0*/  @!P2 BRA `(.L_x_8) ;  /* 0x0000000000cca947 */ /* 0x000fec0003800000 */
[----:B------:R-:W-:Y:S01]  /*0600*/  SHF.L.U32 R3, R9, 0x8, RZ ;  /* 0x0000000809037819 */ /* 0x000fe200000006ff */
[----:B------:R-:W-:Y:S01]  /*0610*/  IMAD.MOV.U32 R8, RZ, RZ, RZ ;  /* 0x000000ffff087224 */ /* 0x000fe200078e00ff */
[----:B------:R-:W0:Y:S01]  /*0620*/  LDCU.64 UR8, c[0x4][URZ] ;  /* 0x01000000ff0877ac */ /* 0x000e220008000a00 */
[----:B------:R-:W-:Y:S01]  /*0630*/  IMAD.MOV.U32 R2, RZ, RZ, R1 ;  /* 0x000000ffff027224 */ /* 0x000fe200078e0001 */
[----:B------:R-:W-:Y:S01]  /*0640*/  LOP3.LUT R3, R3, 0x80000000, RZ, 0xfc, !PT ;  /* 0x8000000003037812 */ /* 0x000fe200078efcff */
[----:B------:R-:W-:Y:S01]  /*0650*/  UMOV UR5, URZ ;  /* 0x000000ff00057c82 */ /* 0x000fe20008000000 */
[----:B------:R-:W-:-:S05]  /*0660*/  UMOV UR4, URZ ;  /* 0x000000ff00047c82 */ /* 0x000fca0008000000 */
.L_x_9:
[----:B0-----:R-:W-:Y:S01]  /*0670*/  IMAD.U32 R12, RZ, RZ, UR8 ;  /* 0x00000008ff0c7e24 */ /* 0x001fe2000f8e00ff */
[----:B------:R-:W-:-:S05]  /*0680*/  MOV R13, UR9 ;  /* 0x00000009000d7c02 */ /* 0x000fca0008000f00 */
[----:B------:R-:W2:Y:S01]  /*0690*/  LDG.E.CONSTANT R6, desc[UR10][R12.64] ;  /* 0x0000000a0c067981 */ /* 0x000ea2000c1e9900 */
[----:B------:R-:W-:Y:S02]  /*06a0*/  UIADD3 UR8, UP0, UPT, UR8, 0x4, URZ ;  /* 0x0000000408087890 */ /* 0x000fe4000ff1e0ff */
[----:B------:R-:W-:Y:S02]  /*06b0*/  UIADD3 UR4, UPT, UPT, UR4, 0x1, URZ ;  /* 0x0000000104047890 */ /* 0x000fe4000fffe0ff */
[----:B------:R-:W-:Y:S02]  /*06c0*/  UIADD3.X UR9, UPT, UPT, URZ, UR9, URZ, UP0, !UPT ;  /* 0x00000009ff097290 */ /* 0x000fe400087fe4ff */
[----:B------:R-:W-:Y:S01]  /*06d0*/  UISETP.NE.AND UP0, UPT, UR4, 0x6, UPT ;  /* 0x000000060400788c */ /* 0x000fe2000bf05270 */
[----:B--2---:R-:W-:-:S03]  /*06e0*/  IMAD.WIDE.U32 R6, R6, R3, RZ ;  /* 0x0000000306067225 */ /* 0x004fc600078e00ff */
[----:B------:R-:W-:-:S04]  /*06f0*/  IADD3 R15, P2, PT, R6, R8, RZ ;  /* 0x00000008060f7210 */ /* 0x000fc80007f5e0ff */
[----:B------:R-:W-:Y:S01]  /*0700*/  IADD3.X R8, PT, PT, R7, UR5, RZ, P2, !PT ;  /* 0x0000000507087c10 */ /* 0x000fe200097fe4ff */
[----:B------:R0:W-:Y:S02]  /*0710*/  STL [R2], R15 ;  /* 0x0000000f02007387 */ /* 0x0001e40000100800 */
[----:B0-----:R-:W-:Y:S01]  /*0720*/  VIADD R2, R2, 0x4 ;  /* 0x0000000402027836 */ /* 0x001fe20000000000 */
[----:B------:R-:W-:Y:S06]  /*0730*/  BRA.U UP0, `(.L_x_9) ;  /* 0xfffffffd00cc7547 */ /* 0x000fec000b83ffff */
[----:B------:R-:W-:Y:S01]  /*0740*/  SHF.R.U32.HI R12, RZ, 0x17, R9 ;  /* 0x00000017ff0c7819 */ /* 0x000fe20000011609 */
[----:B------:R0:W-:Y:S03]  /*0750*/  STL [R1+0x18], R8 ;  /* 0x0000180801007387 */ /* 0x0001e60000100800 */
[C---:B------:R-:W-:Y:S02]  /*0760*/  LOP3.LUT R2, R12.reuse, 0xe0, RZ, 0xc0, !PT ;  /* 0x000000e00c027812 */ /* 0x040fe400078ec0ff */
[----:B------:R-:W-:-:S03]  /*0770*/  LOP3.LUT P2, RZ, R12, 0x1f, RZ, 0xc0, !PT ;  /* 0x0000001f0cff7812 */ /* 0x000fc6000784c0ff */
[----:B------:R-:W-:-:S05]  /*0780*/  VIADD R2, R2, 0xffffff80 ;  /* 0xffffff8002027836 */ /* 0x000fca0000000000 */
[----:B------:R-:W-:-:S05]  /*0790*/  SHF.R.U32.HI R2, RZ, 0x5, R2 ;  /* 0x00000005ff027819 */ /* 0x000fca0000011602 */
[----:B------:R-:W-:-:S05]  /*07a0*/  IMAD R13, R2, -0x4, R1 ;  /* 0xfffffffc020d7824 */ /* 0x000fca00078e0201 */
[----:B------:R-:W2:Y:S04]  /*07b0*/  LDL R3, [R13+0x18] ;  /* 0x000018000d037983 */ /* 0x000ea80000100800 */
[----:B------:R-:W2:Y:S04]  /*07c0*/  LDL R6, [R13+0x14] ;  /* 0x000014000d067983 */ /* 0x000ea80000100800 */
[----:B------:R-:W3:Y:S01]  /*07d0*/  @P2 LDL R7, [R13+0x10] ;  /* 0x000010000d072983 */ /* 0x000ee20000100800 */
[----:B------:R-:W-:Y:S01]  /*07e0*/  LOP3.LUT R2, R12, 0x1f, RZ, 0xc0, !PT ;  /* 0x0000001f0c027812 */ /* 0x000fe200078ec0ff */
[----:B------:R-:W-:Y:S01]  /*07f0*/  UMOV UR4, 0x54442d19 ;  /* 0x54442d1900047882 */ /* 0x000fe20000000000 */
[----:B------:R-:W-:-:S02]  /*0800*/  UMOV UR5, 0x3bf921fb ;  /* 0x3bf921fb00057882 */ /* 0x000fc40000000000 */
[-C--:B--2---:R-:W-:Y:S02]  /*0810*/  @P2 SHF.L.W.U32.HI R3, R6, R2.reuse, R3 ;  /* 0x0000000206032219 */ /* 0x084fe40000010e03 */
[----:B---3--:R-:W-:Y:S02]  /*0820*/  @P2 SHF.L.W.U32.HI R6, R7, R2, R6 ;  /* 0x0000000207062219 */ /* 0x008fe40000010e06 */
[----:B------:R-:W-:Y:S02]  /*0830*/  ISETP.GE.AND P2, PT, R9, RZ, PT ;  /* 0x000000ff0900720c */ /* 0x000fe40003f46270 */
[C-C-:B------:R-:W-:Y:S01]  /*0840*/  SHF.L.W.U32.HI R2, R6.reuse, 0x2, R3.reuse ;  /* 0x0000000206027819 */ /* 0x140fe20000010e03 */
[----:B------:R-:W-:Y:S01]  /*0850*/  IMAD.SHL.U32 R6, R6, 0x4, RZ ;  /* 0x0000000406067824 */ /* 0x000fe200078e00ff */
[----:B------:R-:W-:Y:S02]  /*0860*/  SHF.R.U32.HI R3, RZ, 0x1e, R3 ;  /* 0x0000001eff037819 */ /* 0x000fe40000011603 */
[----:B------:R-:W-:-:S02]  /*0870*/  SHF.R.S32.HI R7, RZ, 0x1f, R2 ;  /* 0x0000001fff077819 */ /* 0x000fc40000011402 */
[C---:B0-----:R-:W-:Y:S02]  /*0880*/  LEA.HI R8, R2.reuse, R3, RZ, 0x1 ;  /* 0x0000000302087211 */ /* 0x041fe400078f08ff */
[C---:B------:R-:W-:Y:S02]  /*0890*/  LOP3.LUT R6, R7.reuse, R6, RZ, 0x3c, !PT ;  /* 0x0000000607067212 */ /* 0x040fe400078e3cff */
[----:B------:R-:W-:Y:S02]  /*08a0*/  LOP3.LUT R7, R7, R2, RZ, 0x3c, !PT ;  /* 0x0000000207077212 */ /* 0x000fe400078e3cff */
[----:B------:R-:W-:Y:S02]  /*08b0*/  LOP3.LUT R14, R2, R9, RZ, 0x3c, !PT ;  /* 0x00000009020e7212 */ /* 0x000fe400078e3cff */
[----:B------:R-:W-:Y:S02]  /*08c0*/  IADD3 R2, PT, PT, -R8, RZ, RZ ;  /* 0x000000ff08027210 */ /* 0x000fe40007ffe1ff */
[----:B------:R-:W0:Y:S01]  /*08d0*/  I2F.F64.S64 R6, R6 ;  /* 0x0000000600067312 */ /* 0x000e220000301c00 */
[----:B------:R-:W-:-:S02]  /*08e0*/  ISETP.GE.AND P3, PT, R14, RZ, PT ;  /* 0x000000ff0e00720c */ /* 0x000fc40003f66270 */
[----:B------:R-:W-:Y:S01]  /*08f0*/  @!P2 IMAD.MOV.U32 R8, RZ, RZ, R2 ;  /* 0x000000ffff08a224 */ /* 0x000fe200078e0002 */
[----:B0-----:R-:W-:-:S10]  /*0900*/  DMUL R12, R6, UR4 ;  /* 0x00000004060c7c28 */ /* 0x001fd40008000000 */
[----:B------:R-:W0:Y:S02]  /*0910*/  F2F.F32.F64 R12, R12 ;  /* 0x0000000c000c7310 */ /* 0x000e240000301000 */
[----:B0-----:R-:W-:-:S07]  /*0920*/  FSEL R18, -R12, R12, !P3 ;  /* 0x0000000c0c127208 */ /* 0x001fce0005800100 */
.L_x_8:
[----:B------:R-:W-:Y:S05]  /*0930*/  BSYNC.RECONVERGENT B0 ;  /* 0x0000000000007941 */ /* 0x000fea0003800200 */
.L_x_7:
[----:B------:R-:W-:Y:S02]  /*0940*/  IMAD.MOV.U32 R16, RZ, RZ, 0x37cbac00 ;  /* 0x37cbac00ff107424 */ /* 0x000fe400078e00ff */
[----:B------:R-:W-:Y:S01]  /*0950*/  FMUL R3, R18, R18 ;  /* 0x0000001212037220 */ /* 0x000fe20000400000 */
[----:B------:R-:W-:Y:S01]  /*0960*/  LOP3.LUT R6, R8, 0x1, RZ, 0xc0, !PT ;  /* 0x0000000108067812 */ /* 0x000fe200078ec0ff */
[----:B------:R-:W-:Y:S01]  /*0970*/  IMAD.MOV.U32 R15, RZ, RZ, 0x3c0885e4 ;  /* 0x3c0885e4ff0f7424 */ /* 0x000fe200078e00ff */
[----:B------:R-:W-:Y:S01]  /*0980*/  BSSY.RECONVERGENT B0, `(.L_x_10) ;  /* 0x0000043000007945 */ /* 0x000fe20003800200 */
[----:B------:R-:W-:Y:S01]  /*0990*/  FFMA R2, R3, R16, -0.0013887860113754868507 ;  /* 0xbab607ed03027423 */ /* 0x000fe20000000010 */
[----:B------:R-:W-:Y:S01]  /*09a0*/  ISETP.NE.U32.AND P2, PT, R6, 0x1, PT ;  /* 0x000000010600780c */ /* 0x000fe20003f45070 */
[----:B------:R-:W-:Y:S01]  /*09b0*/  IMAD.MOV.U32 R14, RZ, RZ, 0x3e2aaaa8 ;  /* 0x3e2aaaa8ff0e7424 */ /* 0x000fe200078e00ff */
[----:B------:R-:W-:Y:S02]  /*09c0*/  IADD3 R6, PT, PT, R8, 0x1, RZ ;  /* 0x0000000108067810 */ /* 0x000fe40007ffe0ff */
[----:B------:R-:W-:-:S02]  /*09d0*/  FSEL R2, R2, -0.00019574658654164522886, P2 ;  /* 0xb94d415302027808 */ /* 0x000fc40001000000 */
[----:B------:R-:W-:Y:S02]  /*09e0*/  FSEL R8, R15, 0.041666727513074874878, !P2 ;  /* 0x3d2aaabb0f087808 */ /* 0x000fe40005000000 */
[----:B------:R-:W-:Y:S02]  /*09f0*/  LOP3.LUT P3, RZ, R6, 0x2, RZ, 0xc0, !PT ;  /* 0x0000000206ff7812 */ /* 0x000fe4000786c0ff */
[----:B------:R-:W-:Y:S01]  /*0a00*/  FSEL R6, R18, 1, !P2 ;  /* 0x3f80000012067808 */ /* 0x000fe20005000000 */
[----:B------:R-:W-:Y:S01]  /*0a10*/  FFMA R2, R3, R2, R8 ;  /* 0x0000000203027223 */ /* 0x000fe20000000008 */
[----:B------:R-:W-:-:S03]  /*0a20*/  FSEL R13, -R14, -0.4999999701976776123, !P2 ;  /* 0xbeffffff0e0d7808 */ /* 0x000fc60005000100 */
[C---:B------:R-:W-:Y:S02]  /*0a30*/  FFMA R7, R3.reuse, R6, RZ ;  /* 0x0000000603077223 */ /* 0x040fe400000000ff */
[----:B------:R-:W-:-:S04]  /*0a40*/  FFMA R2, R3, R2, R13 ;  /* 0x0000000203027223 */ /* 0x000fc8000000000d */
[----:B------:R-:W-:-:S04]  /*0a50*/  FFMA R6, R7, R2, R6 ;  /* 0x0000000207067223 */ /* 0x000fc80000000006 */
[----:B------:R-:W-:Y:S01]  /*0a60*/  @P3 FADD R6, RZ, -R6 ;  /* 0x80000006ff063221 */ /* 0x000fe20000000000 */
[----:B------:R-:W-:Y:S06]  /*0a70*/  @!P1 BRA `(.L_x_11) ;  /* 0x0000000000cc9947 */ /* 0x000fec0003800000 */
[----:B------:R-:W-:-:S13]  /*0a80*/  FSETP.NEU.AND P1, PT, |R9|, +INF , PT ;  /* 0x7f8000000900780b */ /* 0x000fda0003f2d200 */
[----:B------:R-:W-:Y:S01]  /*0a90*/  @!P1 FMUL R10, RZ, R9 ;  /* 0x00000009ff0a9220 */ /* 0x000fe20000400000 */
[----:B------:R-:W-:Y:S01]  /*0aa0*/  @!P1 IMAD.MOV.U32 R17, RZ, RZ, RZ ;  /* 0x000000ffff119224 */ /* 0x000fe200078e00ff */
[----:B------:R-:W-:Y:S06]  /*0ab0*/  @!P1 BRA `(.L_x_11) ;  /* 0x0000000000bc9947 */ /* 0x000fec0003800000 */
[----:B------:R-:W0:Y:S01]  /*0ac0*/  LDC.64 R2, c[0x4][RZ] ;  /* 0x01000000ff027b82 */ /* 0x000e220000000a00 */
[----:B------:R-:W-:Y:S01]  /*0ad0*/  IMAD.SHL.U32 R8, R9, 0x100, RZ ;  /* 0x0000010009087824 */ /* 0x000fe200078e00ff */
[----:B------:R-:W-:Y:S01]  /*0ae0*/  MOV R10, RZ ;  /* 0x000000ff000a7202 */ /* 0x000fe20000000f00 */
[----:B------:R-:W-:Y:S01]  /*0af0*/  IMAD.MOV.U32 R7, RZ, RZ, RZ ;  /* 0x000000ffff077224 */ /* 0x000fe200078e00ff */
[----:B------:R-:W-:Y:S02]  /*0b00*/  UMOV UR4, URZ ;  /* 0x000000ff00047c82 */ /* 0x000fe40008000000 */
[----:B------:R-:W-:-:S07]  /*0b10*/  LOP3.LUT R21, R8, 0x80000000, RZ, 0xfc, !PT ;  /* 0x8000000008157812 */ /* 0x000fce00078efcff */
.L_x_12:
[----:B0-----:R-:W-:-:S05]  /*0b20*/  IMAD.WIDE.U32 R18, R7, 0x4, R2 ;  /* 0x0000000407127825 */ /* 0x001fca00078e0002 */
[----:B------:R-:W2:Y:S01]  /*0b30*/  LDG.E.CONSTANT R12, desc[UR10][R18.64] ;  /* 0x0000000a120c7981 */ /* 0x000ea2000c1e9900 */
[C---:B-1----:R-:W-:Y:S02]  /*0b40*/  IMAD R8, R7.reuse, 0x4, R1 ;  /* 0x0000000407087824 */ /* 0x042fe400078e0201 */
[----:B------:R-:W-:-:S05]  /*0b50*/  VIADD R7, R7, 0x1 ;  /* 0x0000000107077836 */ /* 0x000fca0000000000 */
[----:B------:R-:W-:Y:S01]  /*0b60*/  ISETP.NE.AND P1, PT, R7, 0x6, PT ;  /* 0x000000060700780c */ /* 0x000fe20003f25270 */
[----:B--2---:R-:W-:-:S03]  /*0b70*/  IMAD.WIDE.U32 R12, R12, R21, RZ ;  /* 0x000000150c0c7225 */ /* 0x004fc600078e00ff */
[----:B------:R-:W-:-:S04]  /*0b80*/  IADD3 R17, P2, PT, R12, R10, RZ ;  /* 0x0000000a0c117210 */ /* 0x000fc80007f5e0ff */
[----:B------:R-:W-:Y:S01]  /*0b90*/  IADD3.X R10, PT, PT, R13, UR4, RZ, P2, !PT ;  /* 0x000000040d0a7c10 */ /* 0x000fe200097fe4ff */
[----:B------:R1:W-:Y:S04]  /*0ba0*/  STL [R8], R17 ;  /* 0x0000001108007387 */ /* 0x0003e80000100800 */
[----:B------:R-:W-:Y:S05]  /*0bb0*/  @P1 BRA `(.L_x_12) ;  /* 0xfffffffc00d81947 */ /* 0x000fea000383ffff */
[----:B------:R-:W-:Y:S01]  /*0bc0*/  SHF.R.U32.HI R7, RZ, 0x17, R9 ;  /* 0x00000017ff077819 */ /* 0x000fe20000011609 */
[----:B------:R0:W-:Y:S03]  /*0bd0*/  STL [R1+0x18], R10 ;  /* 0x0000180a01007387 */ /* 0x0001e60000100800 */
[C---:B------:R-:W-:Y:S02]  /*0be0*/  LOP3.LUT R2, R7.reuse, 0xe0, RZ, 0xc0, !PT ;  /* 0x000000e007027812 */ /* 0x040fe400078ec0ff */
[----:B------:R-:W-:Y:S02]  /*0bf0*/  LOP3.LUT P1, RZ, R7, 0x1f, RZ, 0xc0, !PT ;  /* 0x0000001f07ff7812 */ /* 0x000fe4000782c0ff */
[----:B------:R-:W-:-:S04]  /*0c00*/  IADD3 R2, PT, PT, R2, -0x80, RZ ;  /* 0xffffff8002027810 */ /* 0x000fc80007ffe0ff */
[----:B------:R-:W-:-:S05]  /*0c10*/  SHF.R.U32.HI R2, RZ, 0x5, R2 ;  /* 0x00000005ff027819 */ /* 0x000fca0000011602 */
[----:B-1----:R-:W-:-:S05]  /*0c20*/  IMAD R17, R2, -0x4, R1 ;  /* 0xfffffffc02117824 */ /* 0x002fca00078e0201 */
[----:B------:R-:W2:Y:S04]  /*0c30*/  LDL R2, [R17+0x18] ;  /* 0x0000180011027983 */ /* 0x000ea80000100800 */
[----:B------:R-:W2:Y:S04]  /*0c40*/  LDL R3, [R17+0x14] ;  /* 0x0000140011037983 */ /* 0x000ea80000100800 */
[----:B------:R-:W3:Y:S01]  /*0c50*/  @P1 LDL R8, [R17+0x10] ;  /* 0x0000100011081983 */ /* 0x000ee20000100800 */
[----:B------:R-:W-:Y:S01]  /*0c60*/  LOP3.LUT R7, R7, 0x1f, RZ, 0xc0, !PT ;  /* 0x0000001f07077812 */ /* 0x000fe200078ec0ff */
[----:B------:R-:W-:Y:S01]  /*0c70*/  UMOV UR4, 0x54442d19 ;  /* 0x54442d1900047882 */ /* 0x000fe20000000000 */
[----:B------:R-:W-:Y:S01]  /*0c80*/  UMOV UR5, 0x3bf921fb ;  /* 0x3bf921fb00057882 */ /* 0x000fe20000000000 */
[----:B------:R-:W-:-:S02]  /*0c90*/  ISETP.GE.AND P2, PT, R9, RZ, PT ;  /* 0x000000ff0900720c */ /* 0x000fc40003f46270 */
[-C--:B--2---:R-:W-:Y:S02]  /*0ca0*/  @P1 SHF.L.W.U32.HI R2, R3, R7.reuse, R2 ;  /* 0x0000000703021219 */ /* 0x084fe40000010e02 */
[----:B---3--:R-:W-:-:S04]  /*0cb0*/  @P1 SHF.L.W.U32.HI R3, R8, R7, R3 ;  /* 0x0000000708031219 */ /* 0x008fc80000010e03 */
[C-C-:B------:R-:W-:Y:S01]  /*0cc0*/  SHF.L.W.U32.HI R7, R3.reuse, 0x2, R2.reuse ;  /* 0x0000000203077819 */ /* 0x140fe20000010e02 */
[----:B------:R-:W-:Y:S01]  /*0cd0*/  IMAD.SHL.U32 R3, R3, 0x4, RZ ;  /* 0x0000000403037824 */ /* 0x000fe200078e00ff */
[----:B------:R-:W-:Y:S02]  /*0ce0*/  SHF.R.U32.HI R2, RZ, 0x1e, R2 ;  /* 0x0000001eff027819 */ /* 0x000fe40000011602 */
[----:B------:R-:W-:Y:S02]  /*0cf0*/  SHF.R.S32.HI R8, RZ, 0x1f, R7 ;  /* 0x0000001fff087819 */ /* 0x000fe40000011407 */
[C---:B------:R-:W-:Y:S02]  /*0d00*/  LEA.HI R17, R7.reuse, R2, RZ, 0x1 ;  /* 0x0000000207117211 */ /* 0x040fe400078f08ff */
[C---:B------:R-:W-:Y:S02]  /*0d10*/  LOP3.LUT R12, R8.reuse, R3, RZ, 0x3c, !PT ;  /* 0x00000003080c7212 */ /* 0x040fe400078e3cff */
[----:B------:R-:W-:Y:S01]  /*0d20*/  LOP3.LUT R13, R8, R7, RZ, 0x3c, !PT ;  /* 0x00000007080d7212 */ /* 0x000fe200078e3cff */
[----:B------:R-:W-:Y:S01]  /*0d30*/  IMAD.MOV R2, RZ, RZ, -R17 ;  /* 0x000000ffff027224 */ /* 0x000fe200078e0a11 */
[----:B------:R-:W-:-:S03]  /*0d40*/  LOP3.LUT R9, R7, R9, RZ, 0x3c, !PT ;  /* 0x0000000907097212 */ /* 0x000fc600078e3cff */
[----:B------:R-:W-:Y:S01]  /*0d50*/  @!P2 IMAD.MOV.U32 R17, RZ, RZ, R2 ;  /* 0x000000ffff11a224 */ /* 0x000fe200078e0002 */
[----:B------:R-:W1:Y:S01]  /*0d60*/  I2F.F64.S64 R12, R12 ;  /* 0x0000000c000c7312 */ /* 0x000e620000301c00 */
[----:B------:R-:W-:Y:S01]  /*0d70*/  ISETP.GE.AND P1, PT, R9, RZ, PT ;  /* 0x000000ff0900720c */ /* 0x000fe20003f26270 */
[----:B-1----:R-:W-:-:S10]  /*0d80*/  DMUL R18, R12, UR4 ;  /* 0x000000040c127c28 */ /* 0x002fd40008000000 */
[----:B------:R-:W0:Y:S02]  /*0d90*/  F2F.F32.F64 R18, R18 ;  /* 0x0000001200127310 */ /* 0x000e240000301000 */
[----:B0-----:R-:W-:-:S07]  /*0da0*/  FSEL R10, -R18, R18, !P1 ;  /* 0x00000012120a7208 */ /* 0x001fce0004800100 */
.L_x_11:
[----:B------:R-:W-:Y:S05]  /*0db0*/  BSYNC.RECONVERGENT B0 ;  /* 0x0000000000007941 */ /* 0x000fea0003800200 */
.L_x_10:
[----:B------:R-:W0:Y:S01]  /*0dc0*/  LDC R2, c[0x0][0x3a4] ;  /* 0x0000e900ff027b82 */ /* 0x000e220000000800 */
[----:B------:R-:W-:Y:S01]  /*0dd0*/  FMUL R3, R10, R10 ;  /* 0x0000000a0a037220 */ /* 0x000fe20000400000 */
[C---:B------:R-:W-:Y:S02]  /*0de0*/  LOP3.LUT R7, R17.reuse, 0x1, RZ, 0xc0, !PT ;  /* 0x0000000111077812 */ /* 0x040fe400078ec0ff */
[----:B------:R-:W-:Y:S01]  /*0df0*/  LOP3.LUT P2, RZ, R17, 0x2, RZ, 0xc0, !PT ;  /* 0x0000000211ff7812 */ /* 0x000fe2000784c0ff */
[----:B------:R-:W-:Y:S01]  /*0e00*/  FFMA R16, R3, R16, -0.0013887860113754868507 ;  /* 0xbab607ed03107423 */ /* 0x000fe20000000010 */
[----:B------:R-:W-:Y:S02]  /*0e10*/  ISETP.NE.U32.AND P1, PT, R7, 0x1, PT ;  /* 0x000000010700780c */ /* 0x000fe40003f25070 */
[----:B------:R-:W0:Y:S02]  /*0e20*/  LDC R9, c[0x0][0x3ac] ;  /* 0x0000eb00ff097b82 */ /* 0x000e240000000800 */
[----:B------:R-:W-:-:S02]  /*0e30*/  FSEL R8, R15, 0.041666727513074874878, P1 ;  /* 0x3d2aaabb0f087808 */ /* 0x000fc40000800000 */
[----:B------:R-:W-:Y:S02]  /*0e40*/  FSEL R16, R16, -0.00019574658654164522886, !P1 ;  /* 0xb94d415310107808 */ /* 0x000fe40004800000 */
[----:B------:R-:W-:Y:S02]  /*0e50*/  FSEL R13, -R14, -0.4999999701976776123, P1 ;  /* 0xbeffffff0e0d7808 */ /* 0x000fe40000800100 */
[----:B------:R-:W-:Y:S01]  /*0e60*/  FSEL R7, R10, 1, P1 ;  /* 0x3f8000000a077808 */ /* 0x000fe20000800000 */
[----:B------:R-:W-:-:S04]  /*0e70*/  FFMA R8, R3, R16, R8 ;  /* 0x0000001003087223 */ /* 0x000fc80000000008 */
[C---:B------:R-:W-:Y:S01]  /*0e80*/  FFMA R13, R3.reuse, R8, R13 ;  /* 0x00000008030d7223 */ /* 0x040fe2000000000d */
[----:B------:R-:W-:-:S04]  /*0e90*/  FFMA R8, R3, R7, RZ ;  /* 0x0000000703087223 */ /* 0x000fc800000000ff */
[----:B------:R-:W-:-:S04]  /*0ea0*/  FFMA R7, R8, R13, R7 ;  /* 0x0000000d08077223 */ /* 0x000fc80000000007 */
[----:B------:R-:W-:Y:S01]  /*0eb0*/  @P2 FADD R7, RZ, -R7 ;  /* 0x80000007ff072221 */ /* 0x000fe20000000000 */
[----:B0-----:R-:W-:-:S13]  /*0ec0*/  ISETP.GE.AND P1, PT, R2, R9, PT ;  /* 0x000000090200720c */ /* 0x001fda0003f26270 */
[----:B------:R-:W-:Y:S05]  /*0ed0*/  @P1 BRA `(.L_x_6) ;  /* 0x0000002000ac1947 */ /* 0x000fea0003800000 */
[----:B------:R-:W0:Y:S01]  /*0ee0*/  LDC R15, c[0x0][0x3b8] ;  /* 0x0000ee00ff0f7b82 */ /* 0x000e220000000800 */
[----:B------:R-:W-:Y:S01]  /*0ef0*/  IMAD.MOV.U32 R13, RZ, RZ, 0x3e055027 ;  /* 0x3e055027ff0d7424 */ /* 0x000fe200078e00ff */
[----:B------:R-:W-:Y:S02]  /*0f00*/  VIADDMNMX R9, R2, 0x4000, R9, PT ;  /* 0x0000400002097846 */ /* 0x000fe40003800109 */
[----:B0-----:R-:W-:-:S13]  /*0f10*/  FSETP.GEU.AND P1, PT, R15, 1.175494350822287508e-38, PT ;  /* 0x008000000f00780b */ /* 0x001fda0003f2e000 */
[----:B------:R-:W-:-:S05]  /*0f20*/  @!P1 FMUL R15, R15, 8388608 ;  /* 0x4b0000000f0f9820 */ /* 0x000fca0000400000 */
[----:B------:R-:W-:-:S04]  /*0f30*/  IADD3 R3, PT, PT, R15, -0x3f2aaaab, RZ ;  /* 0xc0d555550f037810 */ /* 0x000fc80007ffe0ff */
[----:B------:R-:W-:-:S05]  /*0f40*/  LOP3.LUT R8, R3, 0xff800000, RZ, 0xc0, !PT ;  /* 0xff80000003087812 */ /* 0x000fca00078ec0ff */
[----:B------:R-:W-:Y:S01]  /*0f50*/  IMAD.IADD R3, R15, 0x1, -R8 ;  /* 0x000000010f037824 */ /* 0x000fe200078e0a08 */
[----:B------:R-:W-:-:S03]  /*0f60*/  I2FP.F32.S32 R8, R8 ;  /* 0x0000000800087245 */ /* 0x000fc60000201400 */
[----:B------:R-:W-:-:S04]  /*0f70*/  FADD R10, R3, -1 ;  /* 0xbf800000030a7421 */ /* 0x000fc80000000000 */
[----:B------:R-:W-:-:S04]  /*0f80*/  FFMA R3, R10, -R13, 0.14084610342979431152 ;  /* 0x3e1039f60a037423 */ /* 0x000fc8000000080d */
[----:B------:R-:W-:-:S04]  /*0f90*/  FFMA R3, R10, R3, -0.12148627638816833496 ;  /* 0xbdf8cdcc0a037423 */ /* 0x000fc80000000003 */
[----:B------:R-:W-:-:S04]  /*0fa0*/  FFMA R3, R10, R3, 0.13980610668659210205 ;  /* 0x3e0f29550a037423 */ /* 0x000fc80000000003 */
[----:B------:R-:W-:-:S04]  /*0fb0*/  FFMA R3, R10, R3, -0.16684235632419586182 ;  /* 0xbe2ad8b90a037423 */ /* 0x000fc80000000003 */
[----:B------:R-:W-:-:S04]  /*0fc0*/  FFMA R3, R10, R3, 0.20012299716472625732 ;  /* 0x3e4ced0b0a037423 */ /* 0x000fc80000000003 */
[----:B------:R-:W-:-:S04]  /*0fd0*/  FFMA R3, R10, R3, -0.24999669194221496582 ;  /* 0xbe7fff220a037423 */ /* 0x000fc80000000003 */
[----:B------:R-:W-:-:S04]  /*0fe0*/  FFMA R3, R10, R3, 0.33333182334899902344 ;  /* 0x3eaaaa780a037423 */ /* 0x000fc80000000003 */
[C---:B------:R-:W-:Y:S01]  /*0ff0*/  FFMA R13, R10.reuse, R3, -0.5 ;  /* 0xbf0000000a0d7423 */ /* 0x040fe20000000003 */
[----:B------:R-:W-:Y:S02]  /*1000*/  FSEL R3, RZ, -23, P1 ;  /* 0xc1b80000ff037808 */ /* 0x000fe40000800000 */
[----:B------:R-:W-:Y:S01]  /*1010*/  ISETP.GT.U32.AND P1, PT, R15, 0x7f7fffff, PT ;  /* 0x7f7fffff0f00780c */ /* 0x000fe20003f24070 */
[----:B------:R-:W-:Y:S02]  /*1020*/  FMUL R13, R10, R13 ;  /* 0x0000000d0a0d7220 */ /* 0x000fe40000400000 */
[----:B------:R-:W-:Y:S01]  /*1030*/  FFMA R3, R8, 1.1920928955078125e-07, R3 ;  /* 0x3400000008037823 */ /* 0x000fe20000000003 */
[----:B------:R-:W-:Y:S02]  /*1040*/  IMAD.MOV.U32 R8, RZ, RZ, 0x7f800000 ;  /* 0x7f800000ff087424 */ /* 0x000fe400078e00ff */
[----:B------:R-:W-:-:S04]  /*1050*/  FFMA R10, R10, R13, R10 ;  /* 0x0000000d0a0a7223 */ /* 0x000fc8000000000a */
[----:B------:R-:W-:Y:S01]  /*1060*/  FFMA R3, R3, 0.69314718246459960938, R10 ;  /* 0x3f31721803037823 */ /* 0x000fe2000000000a */
[----:B------:R-:W-:Y:S02]  /*1070*/  IMAD.MOV.U32 R10, RZ, RZ, RZ ;  /* 0x000000ffff0a7224 */ /* 0x000fe400078e00ff */
[C---:B------:R-:W-:Y:S01]  /*1080*/  @P1 FFMA R3, R15.reuse, R8, +INF ;  /* 0x7f8000000f031423 */ /* 0x040fe20000000008 */
[----:B------:R-:W-:Y:S02]  /*1090*/  FSETP.NEU.AND P1, PT, R15, RZ, PT ;  /* 0x000000ff0f00720b */ /* 0x000fe40003f2d000 */
[----:B------:R-:W-:Y:S01]  /*10a0*/  IADD3 R8, PT, PT, R11, 0x1, RZ ;  /* 0x000000010b087810 */ /* 0x000fe20007ffe0ff */
[C---:B------:R-:W-:Y:S01]  /*10b0*/  FMUL R12, R3.reuse, 0.43429449200630187988 ;  /* 0x3ede5bd9030c7820 */ /* 0x040fe20000400000 */
[----:B------:R-:W-:-:S04]  /*10c0*/  FSEL R11, R3, -INF , P1 ;  /* 0xff800000030b7808 */ /* 0x000fc80000800000 */
[----:B------:R-:W-:-:S07]  /*10d0*/  FSEL R12, R12, -INF , P1 ;  /* 0xff8000000c0c7808 */ /* 0x000fce0000800000 */
.L_x_42:
[----:B------:R-:W-:Y:S05]  /*10e0*/  YIELD ;  /* 0x0000000000007946 */ /* 0x000fea0003800000 */
[----:B0-----:R-:W0:Y:S01]  /*10f0*/  LDCU.U8 UR4, c[0x0][0x3cc] ;  /* 0x00007980ff0477ac */ /* 0x001e220008000000 */
[----:B------:R-:W-:Y:S01]  /*1100*/  ISETP.GT.AND P1, PT, R5, R0, PT ;  /* 0x000000000500720c */ /* 0x000fe20003f24270 */
[----:B------:R-:W-:Y:S01]  /*1110*/  BSSY.RECONVERGENT B0, `(.L_x_13) ;  /* 0x0000204000007945 */ /* 0x000fe20003800200 */
[----:B0-----:R-:W-:-:S06]  /*1120*/  UPRMT UR4, UR4, 0x8880, URZ ;  /* 0x0000888004047896 */ /* 0x001fcc00080000ff */
[----:B------:R-:W-:-:S13]  /*1130*/  ISETP.EQ.AND P2, PT, RZ, UR4, PT ;  /* 0x00000004ff007c0c */ /* 0x000fda000bf42270 */
[----:B------:R-:W-:Y:S05]  /*1140*/  @!P1 BRA P2, `(.L_x_14) ;  /* 0x0000002000009947 */ /* 0x000fea0001000000 */
[----:B------:R-:W0:Y:S08]  /*1150*/  LDC.64 R2, c[0x0][0x390] ;  /* 0x0000e400ff027b82 */ /* 0x000e300000000a00 */
[----:B------:R-:W1:Y:S01]  /*1160*/  LDC.64 R14, c[0x0][0x398] ;  /* 0x0000e600ff0e7b82 */ /* 0x000e620000000a00 */
[----:B0-----:R-:W-:-:S06]  /*1170*/  IMAD.WIDE R2, R0, 0x4, R2 ;  /* 0x0000000400027825 */ /* 0x001fcc00078e0202 */
[----:B------:R-:W2:Y:S01]  /*1180*/  LDG.E.STRONG.SYS R3, desc[UR10][R2.64] ;  /* 0x0000000a02037981 */ /* 0x000ea2000c1f5900 */
[----:B-1----:R-:W-:-:S05]  /*1190*/  IMAD.WIDE R14, R0, 0x4, R14 ;  /* 0x00000004000e7825 */ /* 0x002fca00078e020e */
[----:B------:R0:W5:Y:S01]  /*11a0*/  LDG.E.STRONG.SYS R13, desc[UR10][R14.64] ;  /* 0x0000000a0e0d7981 */ /* 0x000162000c1f5900 */
[----:B------:R-:W-:Y:S01]  /*11b0*/  BSSY.RECONVERGENT B1, `(.L_x_15) ;  /* 0x0000043000017945 */ /* 0x000fe20003800200 */
[----:B--2--5:R-:W-:-:S04]  /*11c0*/  FADD R22, -R4, R3 ;  /* 0x0000000304167221 */ /* 0x024fc80000000100 */
[C---:B------:R-:W-:Y:S01]  /*11d0*/  FMUL R19, R22.reuse, 0.63661974668502807617 ;  /* 0x3f22f98316137820 */ /* 0x040fe20000400000 */
[----:B------:R-:W-:-:S05]  /*11e0*/  FSETP.GE.AND P1, PT, |R22|, 105615, PT ;  /* 0x47ce47801600780b */ /* 0x000fca0003f26200 */
[----:B------:R-:W1:Y:S02]  /*11f0*/  F2I.NTZ R19, R19 ;  /* 0x0000001300137305 */ /* 0x000e640000203100 */
[----:B-1----:R-:W-:Y:S01]  /*1200*/  I2FP.F32.S32 R17, R19 ;  /* 0x0000001300117245 */ /* 0x002fe20000201400 */
[----:B------:R-:W-:-:S04]  /*1210*/  IMAD.MOV.U32 R21, RZ, RZ, R19 ;  /* 0x000000ffff157224 */ /* 0x000fc800078e0013 */
[----:B------:R-:W-:-:S04]  /*1220*/  FFMA R16, R17, -1.5707962512969970703, R22 ;  /* 0xbfc90fda11107823 */ /* 0x000fc80000000016 */
[----:B------:R-:W-:-:S04]  /*1230*/  FFMA R16, R17, -7.5497894158615963534e-08, R16 ;  /* 0xb3a2216811107823 */ /* 0x000fc80000000010 */
[----:B------:R-:W-:-:S04]  /*1240*/  FFMA R20, R17, -5.3903029534742383927e-15, R16 ;  /* 0xa7c234c511147823 */ /* 0x000fc80000000010 */
[----:B------:R-:W-:Y:S01]  /*1250*/  IMAD.MOV.U32 R2, RZ, RZ, R20 ;  /* 0x000000ffff027224 */ /* 0x000fe200078e0014 */
[----:B0-----:R-:W-:Y:S06]  /*1260*/  @!P1 BRA `(.L_x_16) ;  /* 0x0000000000dc9947 */ /* 0x001fec0003800000 */
[----:B------:R-:W-:-:S13]  /*1270*/  FSETP.NEU.AND P1, PT, |R22|, +INF , PT ;  /* 0x7f8000001600780b */ /* 0x000fda0003f2d200 */
[----:B------:R-:W-:Y:S01]  /*1280*/  @!P1 FMUL R2, RZ, R22 ;  /* 0x00000016ff029220 */ /* 0x000fe20000400000 */
[----:B------:R-:W-:Y:S01]  /*1290*/  @!P1 MOV R19, RZ ;  /* 0x000000ff00139202 */ /* 0x000fe20000000f00 */
[----:B------:R-:W-:Y:S06]  /*12a0*/  @!P1 BRA `(.L_x_16) ;  /* 0x0000000000cc9947 */ /* 0x000fec0003800000 */
[----:B------:R-:W-:Y:S01]  /*12b0*/  IMAD.SHL.U32 R2, R22, 0x100, RZ ;  /* 0x0000010016027824 */ /* 0x000fe200078e00ff */
[----:B------:R-:W0:Y:S01]  /*12c0*/  LDCU.64 UR8, c[0x4][URZ] ;  /* 0x01000000ff0877ac */ /* 0x000e220008000a00 */
[----:B------:R-:W-:Y:S02]  /*12d0*/  IMAD.MOV.U32 R17, RZ, RZ, RZ ;  /* 0x000000ffff117224 */ /* 0x000fe400078e00ff */
[----:B------:R-:W-:Y:S01]  /*12e0*/  IMAD.MOV.U32 R16, RZ, RZ, R1 ;  /* 0x000000ffff107224 */ /* 0x000fe200078e0001 */
[----:B------:R-:W-:Y:S01]  /*12f0*/  LOP3.LUT R23, R2, 0x80000000, RZ, 0xfc, !PT ;  /* 0x8000000002177812 */ /* 0x000fe200078efcff */
[----:B------:R-:W-:Y:S01]  /*1300*/  UMOV UR5, URZ ;  /* 0x000000ff00057c82 */ /* 0x000fe20008000000 */
[----:B------:R-:W-:-:S05]  /*1310*/  UMOV UR4, URZ ;  /* 0x000000ff00047c82 */ /* 0x000fca0008000000 */
.L_x_17:
[----:B0-----:R-:W-:Y:S01]  /*1320*/  MOV R2, UR8 ;  /* 0x0000000800027c02 */ /* 0x001fe20008000f00 */
[----:B------:R-:W-:-:S05]  /*1330*/  IMAD.U32 R3, RZ, RZ, UR9 ;  /* 0x00000009ff037e24 */ /* 0x000fca000f8e00ff */
        /* <DEDUP_REMOVED lines=14> */
[----:B------:R-:W-:Y:S02]  /*1420*/  LOP3.LUT P1, RZ, R15, 0x1f, RZ, 0xc0, !PT ;  /* 0x0000001f0fff7812 */ /* 0x000fe4000782c0ff */
[----:B------:R-:W-:-:S04]  /*1430*/  IADD3 R2, PT, PT, R2, -0x80, RZ ;  /* 0xffffff8002027810 */ /* 0x000fc80007ffe0ff */
        /* <DEDUP_REMOVED lines=15> */
[C---:B------:R-:W-:Y:S02]  /*1530*/  LEA.HI R19, R15.reuse, R14, RZ, 0x1 ;  /* 0x0000000e0f137211 */ /* 0x040fe400078f08ff */
[C---:B------:R-:W-:Y:S02]  /*1540*/  LOP3.LUT R2, R16.reuse, R3, RZ, 0x3c, !PT ;  /* 0x0000000310027212 */ /* 0x040fe400078e3cff */
[----:B------:R-:W-:Y:S01]  /*1550*/  LOP3.LUT R3, R16, R15, RZ, 0x3c, !PT ;  /* 0x0000000f10037212 */ /* 0x000fe200078e3cff */
[----:B------:R-:W-:Y:S01]  /*1560*/  IMAD.MOV R14, RZ, RZ, -R19 ;  /* 0x000000ffff0e7224 */ /* 0x000fe200078e0a13 */
[----:B------:R-:W-:-:S04]  /*1570*/  LOP3.LUT R18, R15, R22, RZ, 0x3c, !PT ;  /* 0x000000160f127212 */ /* 0x000fc800078e3cff */
[----:B------:R-:W0:Y:S01]  /*1580*/  I2F.F64.S64 R2, R2 ;  /* 0x0000000200027312 */ /* 0x000e220000301c00 */
[----:B------:R-:W-:Y:S02]  /*1590*/  ISETP.GE.AND P2, PT, R18, RZ, PT ;  /* 0x000000ff1200720c */ /* 0x000fe40003f46270 */
[----:B------:R-:W-:Y:S01]  /*15a0*/  @!P1 MOV R19, R14 ;  /* 0x0000000e00139202 */ /* 0x000fe20000000f00 */
[----:B0-----:R-:W-:-:S10]  /*15b0*/  DMUL R16, R2, UR4 ;  /* 0x0000000402107c28 */ /* 0x001fd40008000000 */
[----:B------:R-:W0:Y:S02]  /*15c0*/  F2F.F32.F64 R16, R16 ;  /* 0x0000001000107310 */ /* 0x000e240000301000 */
[----:B0-----:R-:W-:-:S07]  /*15d0*/  FSEL R2, -R16, R16, !P2 ;  /* 0x0000001010027208 */ /* 0x001fce0005000100 */
.L_x_16:
[----:B------:R-:W-:Y:S05]  /*15e0*/  BSYNC.RECONVERGENT B1 ;  /* 0x0000000000017941 */ /* 0x000fea0003800200 */
.L_x_15:
[----:B------:R-:W-:Y:S01]  /*15f0*/  LOP3.LUT R15, R19, 0x1, RZ, 0xc0, !PT ;  /* 0x00000001130f7812 */ /* 0x000fe200078ec0ff */
[----:B------:R-:W-:Y:S02]  /*1600*/  IMAD.MOV.U32 R14, RZ, RZ, 0x37cbac00 ;  /* 0x37cbac00ff0e7424 */ /* 0x000fe400078e00ff */
[C---:B------:R-:W-:Y:S01]  /*1610*/  FMUL R3, R2.reuse, R2 ;  /* 0x0000000202037220 */ /* 0x040fe20000400000 */
[----:B------:R-:W-:Y:S01]  /*1620*/  MOV R18, 0x3effffff ;  /* 0x3effffff00127802 */ /* 0x000fe20000000f00 */
[----:B------:R-:W-:Y:S01]  /*1630*/  BSSY.RECONVERGENT B1, `(.L_x_18) ;  /* 0x0000043000017945 */ /* 0x000fe20003800200 */
[----:B------:R-:W-:Y:S01]  /*1640*/  ISETP.NE.U32.AND P1, PT, R15, 0x1, PT ;  /* 0x000000010f00780c */ /* 0x000fe20003f25070 */
[----:B------:R-:W-:Y:S01]  /*1650*/  FFMA R16, R3, R14, -0.0013887860113754868507 ;  /* 0xbab607ed03107423 */ /* 0x000fe2000000000e */
[----:B------:R-:W-:Y:S01]  /*1660*/  IMAD.MOV.U32 R15, RZ, RZ, 0x3d2aaabb ;  /* 0x3d2aaabbff0f7424 */ /* 0x000fe200078e00ff */
[----:B------:R-:W-:Y:S02]  /*1670*/  LOP3.LUT P2, RZ, R19, 0x2, RZ, 0xc0, !PT ;  /* 0x0000000213ff7812 */ /* 0x000fe4000784c0ff */
[----:B------:R-:W-:-:S02]  /*1680*/  FSEL R19, R2, 1, P1 ;  /* 0x3f80000002137808 */ /* 0x000fc40000800000 */
[----:B------:R-:W-:Y:S02]  /*1690*/  FSEL R16, R16, -0.00019574658654164522886, !P1 ;  /* 0xb94d415310107808 */ /* 0x000fe40004800000 */
[----:B------:R-:W-:Y:S01]  /*16a0*/  FSEL R24, R15, 0.0083327032625675201416, !P1 ;  /* 0x3c0885e40f187808 */ /* 0x000fe20004800000 */
[C---:B------:R-:W-:Y:S01]  /*16b0*/  FFMA R2, R3.reuse, R19, RZ ;  /* 0x0000001303027223 */ /* 0x040fe200000000ff */
[----:B------:R-:W-:Y:S02]  /*16c0*/  FSEL R17, -R18, -0.16666662693023681641, !P1 ;  /* 0xbe2aaaa812117808 */ /* 0x000fe40004800100 */
[----:B------:R-:W-:Y:S01]  /*16d0*/  FSETP.GE.AND P1, PT, |R22|, 105615, PT ;  /* 0x47ce47801600780b */ /* 0x000fe20003f26200 */
[----:B------:R-:W-:-:S04]  /*16e0*/  FFMA R16, R3, R16, R24 ;  /* 0x0000001003107223 */ /* 0x000fc80000000018 */
        /* <DEDUP_REMOVED lines=9> */
[----:B------:R-:W-:Y:S02]  /*1780*/  IMAD.SHL.U32 R16, R22, 0x100, RZ ;  /* 0x0000010016107824 */ /* 0x000fe400078e00ff */
[----:B------:R-:W-:Y:S02]  /*1790*/  HFMA2 R23, -RZ, RZ, 0, 0 ;  /* 0x00000000ff177431 */ /* 0x000fe400000001ff */
[----:B------:R-:W-:Y:S01]  /*17a0*/  IMAD.MOV.U32 R24, RZ, RZ, RZ ;  /* 0x000000ffff187224 */ /* 0x000fe200078e00ff */
[----:B------:R-:W-:Y:S01]  /*17b0*/  UMOV UR4, URZ ;  /* 0x000000ff00047c82 */ /* 0x000fe20008000000 */
[----:B------:R-:W-:-:S07]  /*17c0*/  LOP3.LUT R27, R16, 0x80000000, RZ, 0xfc, !PT ;  /* 0x80000000101b7812 */ /* 0x000fce00078efcff */
.L_x_20:
[----:B0-----:R-:W-:-:S05]  /*17d0*/  IMAD.WIDE.U32 R20, R24, 0x4, R2 ;  /* 0x0000000418147825 */ /* 0x001fca00078e0002 */
[----:B-1----:R-:W2:Y:S01]  /*17e0*/  LDG.E.CONSTANT R16, desc[UR10][R20.64] ;  /* 0x0000000a14107981 */ /* 0x002ea2000c1e9900 */
[C---:B------:R-:W-:Y:S01]  /*17f0*/  IMAD R25, R24.reuse, 0x4, R1 ;  /* 0x0000000418197824 */ /* 0x040fe200078e0201 */
[----:B------:R-:W-:-:S04]  /*1800*/  IADD3 R24, PT, PT, R24, 0x1, RZ ;  /* 0x0000000118187810 */ /* 0x000fc80007ffe0ff */
[----:B------:R-:W-:Y:S01]  /*1810*/  ISETP.NE.AND P1, PT, R24, 0x6, PT ;  /* 0x000000061800780c */ /* 0x000fe20003f25270 */
[----:B--2---:R-:W-:-:S03]  /*1820*/  IMAD.WIDE.U32 R16, R16, R27, RZ ;  /* 0x0000001b10107225 */ /* 0x004fc600078e00ff */
[----:B------:R-:W-:-:S04]  /*1830*/  IADD3 R16, P2, PT, R16, R23, RZ ;  /* 0x0000001710107210 */ /* 0x000fc80007f5e0ff */
[----:B------:R-:W-:Y:S01]  /*1840*/  IADD3.X R23, PT, PT, R17, UR4, RZ, P2, !PT ;  /* 0x0000000411177c10 */ /* 0x000fe200097fe4ff */
[----:B------:R1:W-:Y:S04]  /*1850*/  STL [R25], R16 ;  /* 0x0000001019007387 */ /* 0x0003e80000100800 */
[----:B------:R-:W-:Y:S05]  /*1860*/  @P1 BRA `(.L_x_20) ;  /* 0xfffffffc00d81947 */ /* 0x000fea000383ffff */
[----:B-1----:R-:W-:Y:S01]  /*1870*/  SHF.R.U32.HI R16, RZ, 0x17, R22 ;  /* 0x00000017ff107819 */ /* 0x002fe20000011616 */
        /* <DEDUP_REMOVED lines=19> */
[----:B------:R-:W-:Y:S02]  /*19b0*/  LOP3.LUT R22, R21, R22, RZ, 0x3c, !PT ;  /* 0x0000001615167212 */ /* 0x000fe400078e3cff */
[C---:B------:R-:W-:Y:S02]  /*19c0*/  LOP3.LUT R2, R16.reuse, R3, RZ, 0x3c, !PT ;  /* 0x0000000310027212 */ /* 0x040fe400078e3cff */
[----:B------:R-:W-:-:S02]  /*19d0*/  LOP3.LUT R3, R16, R21, RZ, 0x3c, !PT ;  /* 0x0000001510037212 */ /* 0x000fc400078e3cff */
[----:B------:R-:W-:Y:S02]  /*19e0*/  LEA.HI R21, R21, R20, RZ, 0x1 ;  /* 0x0000001415157211 */ /* 0x000fe400078f08ff */
[----:B------:R-:W-:Y:S02]  /*19f0*/  ISETP.GE.AND P1, PT, R22, RZ, PT ;  /* 0x000000ff1600720c */ /* 0x000fe40003f26270 */
[----:B------:R-:W1:Y:S01]  /*1a00*/  I2F.F64.S64 R2, R2 ;  /* 0x0000000200027312 */ /* 0x000e620000301c00 */
[----:B------:R-:W-:-:S05]  /*1a10*/  IADD3 R20, PT, PT, -R21, RZ, RZ ;  /* 0x000000ff15147210 */ /* 0x000fca0007ffe1ff */
[----:B------:R-:W-:Y:S01]  /*1a20*/  @!P2 IMAD.MOV.U32 R21, RZ, RZ, R20 ;  /* 0x000000ffff15a224 */ /* 0x000fe200078e0014 */
[----:B-1----:R-:W-:-:S10]  /*1a30*/  DMUL R16, R2, UR4 ;  /* 0x0000000402107c28 */ /* 0x002fd40008000000 */
[----:B------:R-:W1:Y:S02]  /*1a40*/  F2F.F32.F64 R16, R16 ;  /* 0x0000001000107310 */ /* 0x000e640000301000 */
[----:B01----:R-:W-:-:S07]  /*1a50*/  FSEL R20, -R16, R16, !P1 ;  /* 0x0000001010147208 */ /* 0x003fce0004800100 */
.L_x_19:
[----:B------:R-:W-:Y:S05]  /*1a60*/  BSYNC.RECONVERGENT B1 ;  /* 0x0000000000017941 */ /* 0x000fea0003800200 */
.L_x_18:
[----:B------:R-:W-:Y:S01]  /*1a70*/  FMUL R26, R13, 0.63661974668502807617 ;  /* 0x3f22f9830d1a7820 */ /* 0x000fe20000400000 */
[----:B------:R-:W-:Y:S01]  /*1a80*/  FMUL R3, R20, R20 ;  /* 0x0000001414037220 */ /* 0x000fe20000400000 */
[C---:B------:R-:W-:Y:S01]  /*1a90*/  LOP3.LUT R2, R21.reuse, 0x1, RZ, 0xc0, !PT ;  /* 0x0000000115027812 */ /* 0x040fe200078ec0ff */
[----:B------:R-:W-:Y:S01]  /*1aa0*/  VIADD R21, R21, 0x1 ;  /* 0x0000000115157836 */ /* 0x000fe20000000000 */
[----:B------:R-:W-:Y:S01]  /*1ab0*/  BSSY.RECONVERGENT B1, `(.L_x_21) ;  /* 0x0000049000017945 */ /* 0x000fe20003800200 */
[----:B------:R-:W-:Y:S01]  /*1ac0*/  FFMA R16, R3, R14, -0.0013887860113754868507 ;  /* 0xbab607ed03107423 */ /* 0x000fe2000000000e */
[----:B------:R-:W0:Y:S01]  /*1ad0*/  F2I.NTZ R26, R26 ;  /* 0x0000001a001a7305 */ /* 0x000e220000203100 */
[----:B------:R-:W-:Y:S02]  /*1ae0*/  ISETP.NE.U32.AND P1, PT, R2, 0x1, PT ;  /* 0x000000010200780c */ /* 0x000fe40003f25070 */
[----:B------:R-:W-:Y:S02]  /*1af0*/  LOP3.LUT P2, RZ, R21, 0x2, RZ, 0xc0, !PT ;  /* 0x0000000215ff7812 */ /* 0x000fe4000784c0ff */
[----:B------:R-:W-:-:S02]  /*1b00*/  FSEL R16, R16, -0.00019574658654164522886, P1 ;  /* 0xb94d415310107808 */ /* 0x000fc40000800000 */
[----:B------:R-:W-:Y:S02]  /*1b10*/  FSEL R22, R15, 0.0083327032625675201416, P1 ;  /* 0x3c0885e40f167808 */ /* 0x000fe40000800000 */
[----:B------:R-:W-:-:S03]  /*1b20*/  FSEL R20, R20, 1, !P1 ;  /* 0x3f80000014147808 */ /* 0x000fc60004800000 */
[----:B------:R-:W-:Y:S01]  /*1b30*/  FFMA R16, R3, R16, R22 ;  /* 0x0000001003107223 */ /* 0x000fe20000000016 */
[----:B------:R-:W-:Y:S02]  /*1b40*/  FSEL R22, -R18, -0.16666662693023681641, P1 ;  /* 0xbe2aaaa812167808 */ /* 0x000fe40000800100 */
[----:B0-----:R-:W-:Y:S02]  /*1b50*/  I2FP.F32.S32 R2, R26 ;  /* 0x0000001a00027245 */ /* 0x001fe40000201400 */
[----:B------:R-:W-:Y:S01]  /*1b60*/  FSETP.GE.AND P1, PT, |R13|, 105615, PT ;  /* 0x47ce47800d00780b */ /* 0x000fe20003f26200 */
[C---:B------:R-:W-:Y:S01]  /*1b70*/  FFMA R16, R3.reuse, R16, R22 ;  /* 0x0000001003107223 */ /* 0x040fe20000000016 */
[----:B------:R-:W-:Y:S01]  /*1b80*/  FFMA R3, R3, R20, RZ ;  /* 0x0000001403037223 */ /* 0x000fe200000000ff */
[C---:B------:R-:W-:Y:S01]  /*1b90*/  FFMA R17, R2.reuse, -1.5707962512969970703, R13 ;  /* 0xbfc90fda02117823 */ /* 0x040fe2000000000d */
[----:B------:R-:W-:Y:S02]  /*1ba0*/  MOV R22, R26 ;  /* 0x0000001a00167202 */ /* 0x000fe40000000f00 */
[----:B------:R-:W-:Y:S01]  /*1bb0*/  FFMA R20, R3, R16, R20 ;  /* 0x0000001003147223 */ /* 0x000fe20000000014 */
[----:B------:R-:W-:-:S03]  /*1bc0*/  FFMA R17, R2, -7.5497894158615963534e-08, R17 ;  /* 0xb3a2216802117823 */ /* 0x000fc60000000011 */
[----:B------:R-:W-:Y:S01]  /*1bd0*/  @P2 FADD R20, RZ, -R20 ;  /* 0x80000014ff142221 */ /* 0x000fe20000000000 */
[----:B------:R-:W-:-:S04]  /*1be0*/  FFMA R21, R2, -5.3903029534742383927e-15, R17 ;  /* 0xa7c234c502157823 */ /* 0x000fc80000000011 */
[----:B------:R-:W-:Y:S01]  /*1bf0*/  IMAD.MOV.U32 R2, RZ, RZ, R21 ;  /* 0x000000ffff027224 */ /* 0x000fe200078e0015 */
[----:B------:R-:W-:Y:S06]  /*1c00*/  @!P1 BRA `(.L_x_22) ;  /* 0x0000000000cc9947 */ /* 0x000fec0003800000 */
[----:B------:R-:W-:-:S13]  /*1c10*/  FSETP.NEU.AND P2, PT, |R13|, +INF , PT ;  /* 0x7f8000000d00780b */ /* 0x000fda0003f4d200 */
[----:B------:R-:W-:Y:S01]  /*1c20*/  @!P2 FMUL R2, RZ, R13 ;  /* 0x0000000dff02a220 */ /* 0x000fe20000400000 */
[----:B------:R-:W-:Y:S01]  /*1c30*/  @!P2 IMAD.MOV.U32 R26, RZ, RZ, RZ ;  /* 0x000000ffff1aa224 */ /* 0x000fe200078e00ff */
[----:B------:R-:W-:Y:S06]  /*1c40*/  @!P2 BRA `(.L_x_22) ;  /* 0x0000000000bca947 */ /* 0x000fec0003800000 */
[----:B------:R-:W-:Y:S01]  /*1c50*/  SHF.L.U32 R25, R13, 0x8, RZ ;  /* 0x000000080d197819 */ /* 0x000fe200000006ff */
[----:B------:R-:W-:Y:S01]  /*1c60*/  IMAD.MOV.U32 R24, RZ, RZ, RZ ;  /* 0x000000ffff187224 */ /* 0x000fe200078e00ff */
[----:B------:R-:W-:Y:S01]  /*1c70*/  UMOV UR4, URZ ;  /* 0x000000ff00047c82 */ /* 0x000fe20008000000 */
[----:B------:R-:W-:Y:S01]  /*1c80*/  IMAD.MOV.U32 R23, RZ, RZ, RZ ;  /* 0x000000ffff177224 */ /* 0x000fe200078e00ff */
[----:B------:R-:W-:-:S07]  /*1c90*/  LOP3.LUT R25, R25, 0x80000000, RZ, 0xfc, !PT ;  /* 0x8000000019197812 */ /* 0x000fce00078efcff */
.L_x_23:
[----:B0-----:R-:W0:Y:S02]  /*1ca0*/  LDC.64 R2, c[0x4][RZ] ;  /* 0x01000000ff027b82 */ /* 0x001e240000000a00 */
[----:B0-----:R-:W-:-:S05]  /*1cb0*/  IMAD.WIDE.U32 R16, R23, 0x4, R2 ;  /* 0x0000000417107825 */ /* 0x001fca00078e0002 */
[----:B------:R-:W2:Y:S01]  /*1cc0*/  LDG.E.CONSTANT R2, desc[UR10][R16.64] ;  /* 0x0000000a10027981 */ /* 0x000ea2000c1e9900 */
[C---:B------:R-:W-:Y:S01]  /*1cd0*/  LEA R26, R23.reuse, R1, 0x2 ;  /* 0x00000001171a7211 */ /* 0x040fe200078e10ff */
        /* <DEDUP_REMOVED lines=23> */
[C---:B0-----:R-:W-:Y:S02]  /*1e50*/  SHF.L.W.U32.HI R26, R2.reuse, 0x2, R23 ;  /* 0x00000002021a7819 */ /* 0x041fe40000010e17 */
[----:B------:R-:W-:Y:S02]  /*1e60*/  SHF.L.U32 R2, R2, 0x2, RZ ;  /* 0x0000000202027819 */ /* 0x000fe400000006ff */
[----:B------:R-:W-:-:S02]  /*1e70*/  SHF.R.S32.HI R3, RZ, 0x1f, R26 ;  /* 0x0000001fff037819 */ /* 0x000fc4000001141a */
[----:B------:R-:W-:Y:S02]  /*1e80*/  SHF.R.U32.HI R23, RZ, 0x1e, R23 ;  /* 0x0000001eff177819 */ /* 0x000fe40000011617 */
[C---:B------:R-:W-:Y:S02]  /*1e90*/  LOP3.LUT R2, R3.reuse, R2, RZ, 0x3c, !PT ;  /* 0x0000000203027212 */ /* 0x040fe400078e3cff */
[----:B------:R-:W-:Y:S02]  /*1ea0*/  LOP3.LUT R3, R3, R26, RZ, 0x3c, !PT ;  /* 0x0000001a03037212 */ /* 0x000fe400078e3cff */
[C---:B-1----:R-:W-:Y:S02]  /*1eb0*/  LOP3.LUT R24, R26.reuse, R13, RZ, 0x3c, !PT ;  /* 0x0000000d1a187212 */ /* 0x042fe400078e3cff */
[----:B------:R-:W-:Y:S02]  /*1ec0*/  LEA.HI R26, R26, R23, RZ, 0x1 ;  /* 0x000000171a1a7211 */ /* 0x000fe400078f08ff */
[----:B------:R-:W0:Y:S01]  /*1ed0*/  I2F.F64.S64 R2, R2 ;  /* 0x0000000200027312 */ /* 0x000e220000301c00 */
[----:B------:R-:W-:-:S02]  /*1ee0*/  ISETP.GE.AND P3, PT, R24, RZ, PT ;  /* 0x000000ff1800720c */ /* 0x000fc40003f66270 */
[----:B------:R-:W-:-:S04]  /*1ef0*/  IMAD.MOV R23, RZ, RZ, -R26 ;  /* 0x000000ffff177224 */ /* 0x000fc800078e0a1a */
[----:B------:R-:W-:Y:S01]  /*1f00*/  @!P2 IMAD.MOV.U32 R26, RZ, RZ, R23 ;  /* 0x000000ffff1aa224 */ /* 0x000fe200078e0017 */
[----:B0-----:R-:W-:-:S10]  /*1f10*/  DMUL R16, R2, UR4 ;  /* 0x0000000402107c28 */ /* 0x001fd40008000000 */
[----:B------:R-:W0:Y:S02]  /*1f20*/  F2F.F32.F64 R16, R16 ;  /* 0x0000001000107310 */ /* 0x000e240000301000 */
[----:B0-----:R-:W-:-:S07]  /*1f30*/  FSEL R2, -R16, R16, !P3 ;  /* 0x0000001010027208 */ /* 0x001fce0005800100 */
.L_x_22:
[----:B------:R-:W-:Y:S05]  /*1f40*/  BSYNC.RECONVERGENT B1 ;  /* 0x0000000000017941 */ /* 0x000fea0003800200 */
.L_x_21:
[----:B------:R-:W-:Y:S01]  /*1f50*/  FMUL R3, R2, R2 ;  /* 0x0000000202037220 */ /* 0x000fe20000400000 */
[C---:B------:R-:W-:Y:S01]  /*1f60*/  LOP3.LUT R17, R26.reuse, 0x1, RZ, 0xc0, !PT ;  /* 0x000000011a117812 */ /* 0x040fe200078ec0ff */
[----:B------:R-:W-:Y:S01]  /*1f70*/  BSSY.RECONVERGENT B1, `(.L_x_24) ;  /* 0x0000041000017945 */ /* 0x000fe20003800200 */
[----:B------:R-:W-:Y:S01]  /*1f80*/  LOP3.LUT P3, RZ, R26, 0x2, RZ, 0xc0, !PT ;  /* 0x000000021aff7812 */ /* 0x000fe2000786c0ff */
[----:B------:R-:W-:Y:S01]  /*1f90*/  FFMA R16, R3, R14, -0.0013887860113754868507 ;  /* 0xbab607ed03107423 */ /* 0x000fe2000000000e */
[----:B------:R-:W-:-:S04]  /*1fa0*/  ISETP.NE.U32.AND P2, PT, R17, 0x1, PT ;  /* 0x000000011100780c */ /* 0x000fc80003f45070 */
[----:B------:R-:W-:Y:S02]  /*1fb0*/  FSEL R16, R16, -0.00019574658654164522886, !P2 ;  /* 0xb94d415310107808 */ /* 0x000fe40005000000 */
[----:B------:R-:W-:Y:S02]  /*1fc0*/  FSEL R24, R15, 0.0083327032625675201416, !P2 ;  /* 0x3c0885e40f187808 */ /* 0x000fe40005000000 */
[----:B------:R-:W-:Y:S02]  /*1fd0*/  FSEL R23, R2, 1, P2 ;  /* 0x3f80000002177808 */ /* 0x000fe40001000000 */
[----:B------:R-:W-:Y:S01]  /*1fe0*/  FSEL R17, -R18, -0.16666662693023681641, !P2 ;  /* 0xbe2aaaa812117808 */ /* 0x000fe20005000100 */
[C---:B------:R-:W-:Y:S02]  /*1ff0*/  FFMA R16, R3.reuse, R16, R24 ;  /* 0x0000001003107223 */ /* 0x040fe40000000018 */
[C---:B------:R-:W-:Y:S02]  /*2000*/  FFMA R2, R3.reuse, R23, RZ ;  /* 0x0000001703027223 */ /* 0x040fe400000000ff */
[----:B------:R-:W-:-:S04]  /*2010*/  FFMA R16, R3, R16, R17 ;  /* 0x0000001003107223 */ /* 0x000fc80000000011 */
[----:B------:R-:W-:-:S04]  /*2020*/  FFMA R23, R2, R16, R23 ;  /* 0x0000001002177223 */ /* 0x000fc80000000017 */
[----:B------:R-:W-:Y:S01]  /*2030*/  @P3 FADD R23, RZ, -R23 ;  /* 0x80000017ff173221 */ /* 0x000fe20000000000 */
[----:B------:R-:W-:Y:S06]  /*2040*/  @!P1 BRA `(.L_x_25) ;  /* 0x0000000000cc9947 */ /* 0x000fec0003800000 */
[----:B------:R-:W-:-:S13]  /*2050*/  FSETP.NEU.AND P1, PT, |R13|, +INF , PT ;  /* 0x7f8000000d00780b */ /* 0x000fda0003f2d200 */
[----:B------:R-:W-:Y:S01]  /*2060*/  @!P1 FMUL R21, RZ, R13 ;  /* 0x0000000dff159220 */ /* 0x000fe20000400000 */
[----:B------:R-:W-:Y:S01]  /*2070*/  @!P1 MOV R22, RZ ;  /* 0x000000ff00169202 */ /* 0x000fe20000000f00 */
[----:B------:R-:W-:Y:S06]  /*2080*/  @!P1 BRA `(.L_x_25) ;  /* 0x0000000000bc9947 */ /* 0x000fec0003800000 */
[----:B------:R-:W-:Y:S02]  /*2090*/  IMAD.SHL.U32 R21, R13, 0x100, RZ ;  /* 0x000001000d157824 */ /* 0x000fe400078e00ff */
[----:B------:R-:W-:Y:S02]  /*20a0*/  HFMA2 R24, -RZ, RZ, 0, 0 ;  /* 0x00000000ff187431 */ /* 0x000fe400000001ff */
[----:B------:R-:W-:Y:S01]  /*20b0*/  IMAD.MOV.U32 R22, RZ, RZ, RZ ;  /* 0x000000ffff167224 */ /* 0x000fe200078e00ff */
[----:B------:R-:W-:Y:S01]  /*20c0*/  UMOV UR4, URZ ;  /* 0x000000ff00047c82 */ /* 0x000fe20008000000 */
[----:B------:R-:W-:-:S07]  /*20d0*/  LOP3.LUT R21, R21, 0x80000000, RZ, 0xfc, !PT ;  /* 0x8000000015157812 */ /* 0x000fce00078efcff */
.L_x_26:
[----:B0-----:R-:W0:Y:S02]  /*20e0*/  LDC.64 R2, c[0x4][RZ] ;  /* 0x01000000ff027b82 */ /* 0x001e240000000a00 */
[----:B0-----:R-:W-:-:S05]  /*20f0*/  IMAD.WIDE.U32 R16, R24, 0x4, R2 ;  /* 0x0000000418107825 */ /* 0x001fca00078e0002 */
[----:B------:R-:W2:Y:S01]  /*2100*/  LDG.E.CONSTANT R2, desc[UR10][R16.64] ;  /* 0x0000000a10027981 */ /* 0x000ea2000c1e9900 */
[C---:B------:R-:W-:Y:S02]  /*2110*/  IMAD R25, R24.reuse, 0x4, R1 ;  /* 0x0000000418197824 */ /* 0x040fe400078e0201 */
        /* <DEDUP_REMOVED lines=9> */
[C---:B0-----:R-:W-:Y:S02]  /*21b0*/  LOP3.LUT R2, R16.reuse, 0xe0, RZ, 0xc0, !PT ;  /* 0x000000e010027812 */ /* 0x041fe400078ec0ff */
        /* <DEDUP_REMOVED lines=20> */
[----:B-1----:R-:W-:Y:S02]  /*2300*/  LEA.HI R22, R24, R21, RZ, 0x1 ;  /* 0x0000001518167211 */ /* 0x002fe400078f08ff */
[----:B------:R-:W-:Y:S02]  /*2310*/  ISETP.GE.AND P1, PT, R13, RZ, PT ;  /* 0x000000ff0d00720c */ /* 0x000fe40003f26270 */
[----:B------:R-:W0:Y:S01]  /*2320*/  I2F.F64.S64 R2, R2 ;  /* 0x0000000200027312 */ /* 0x000e220000301c00 */
[----:B------:R-:W-:-:S05]  /*2330*/  IMAD.MOV R13, RZ, RZ, -R22 ;  /* 0x000000ffff0d7224 */ /* 0x000fca00078e0a16 */
[----:B------:R-:W-:Y:S01]  /*2340*/  @!P2 MOV R22, R13 ;  /* 0x0000000d0016a202 */ /* 0x000fe20000000f00 */
[----:B0-----:R-:W-:-:S10]  /*2350*/  DMUL R16, R2, UR4 ;  /* 0x0000000402107c28 */ /* 0x001fd40008000000 */
[----:B------:R-:W0:Y:S02]  /*2360*/  F2F.F32.F64 R16, R16 ;  /* 0x0000001000107310 */ /* 0x000e240000301000 */
[----:B0-----:R-:W-:-:S07]  /*2370*/  FSEL R21, -R16, R16, !P1 ;  /* 0x0000001010157208 */ /* 0x001fce0004800100 */
.L_x_25:
[----:B------:R-:W-:Y:S05]  /*2380*/  BSYNC.RECONVERGENT B1 ;  /* 0x0000000000017941 */ /* 0x000fea0003800200 */
.L_x_24:
[----:B------:R-:W-:Y:S01]  /*2390*/  FMUL R2, R21, R21 ;  /* 0x0000001515027220 */ /* 0x000fe20000400000 */
[C---:B------:R-:W-:Y:S01]  /*23a0*/  LOP3.LUT R3, R22.reuse, 0x1, RZ, 0xc0, !PT ;  /* 0x0000000116037812 */ /* 0x040fe200078ec0ff */
[----:B------:R-:W-:Y:S01]  /*23b0*/  VIADD R22, R22, 0x1 ;  /* 0x0000000116167836 */ /* 0x000fe20000000000 */
[----:B------:R-:W-:Y:S01]  /*23c0*/  BSSY.RECONVERGENT B1, `(.L_x_27) ;  /* 0x000001f000017945 */ /* 0x000fe20003800200 */
[----:B------:R-:W-:Y:S01]  /*23d0*/  FFMA R14, R2, R14, -0.0013887860113754868507 ;  /* 0xbab607ed020e7423 */ /* 0x000fe2000000000e */
[----:B------:R-:W-:Y:S02]  /*23e0*/  ISETP.NE.U32.AND P1, PT, R3, 0x1, PT ;  /* 0x000000010300780c */ /* 0x000fe40003f25070 */
[----:B------:R-:W-:Y:S02]  /*23f0*/  LOP3.LUT P2, RZ, R22, 0x2, RZ, 0xc0, !PT ;  /* 0x0000000216ff7812 */ /* 0x000fe4000784c0ff */
[----:B------:R-:W-:Y:S02]  /*2400*/  FSEL R15, R15, 0.0083327032625675201416, P1 ;  /* 0x3c0885e40f0f7808 */ /* 0x000fe40000800000 */
[----:B------:R-:W-:-:S02]  /*2410*/  FSEL R3, R14, -0.00019574658654164522886, P1 ;  /* 0xb94d41530e037808 */ /* 0x000fc40000800000 */
[----:B------:R-:W-:Y:S02]  /*2420*/  FSEL R21, R21, 1, !P1 ;  /* 0x3f80000015157808 */ /* 0x000fe40004800000 */
[----:B------:R-:W-:Y:S01]  /*2430*/  FSEL R18, -R18, -0.16666662693023681641, P1 ;  /* 0xbe2aaaa812127808 */ /* 0x000fe20000800100 */
[C---:B------:R-:W-:Y:S02]  /*2440*/  FFMA R3, R2.reuse, R3, R15 ;  /* 0x0000000302037223 */ /* 0x040fe4000000000f */
[C---:B------:R-:W-:Y:S02]  /*2450*/  FFMA R14, R2.reuse, R21, RZ ;  /* 0x00000015020e7223 */ /* 0x040fe400000000ff */
[----:B------:R-:W-:-:S04]  /*2460*/  FFMA R3, R2, R3, R18 ;  /* 0x0000000302037223 */ /* 0x000fc80000000012 */
[----:B------:R-:W-:-:S04]  /*2470*/  FFMA R21, R14, R3, R21 ;  /* 0x000000030e157223 */ /* 0x000fc80000000015 */
[----:B------:R-:W-:-:S04]  /*2480*/  @P2 FADD R21, RZ, -R21 ;  /* 0x80000015ff152221 */ /* 0x000fc80000000000 */
[-C--:B------:R-:W-:Y:S01]  /*2490*/  FMUL R3, R7, R21.reuse ;  /* 0x0000001507037220 */ /* 0x080fe20000400000 */
[----:B------:R-:W-:-:S03]  /*24a0*/  FMUL R2, R21, R21 ;  /* 0x0000001515027220 */ /* 0x000fc60000400000 */
[----:B------:R-:W-:Y:S01]  /*24b0*/  FMUL R3, R20, R3 ;  /* 0x0000000314037220 */ /* 0x000fe20000400000 */
[----:B------:R-:W-:-:S03]  /*24c0*/  FMUL R2, R19, R2 ;  /* 0x0000000213027220 */ /* 0x000fc60000400000 */
[----:B------:R-:W-:-:S04]  /*24d0*/  FFMA R3, R6, R23, -R3 ;  /* 0x0000001706037223 */ /* 0x000fc80000000803 */
[----:B------:R-:W-:-:S04]  /*24e0*/  FMUL R14, R3, R3 ;  /* 0x00000003030e7220 */ /* 0x000fc80000400000 */
[----:B------:R-:W-:-:S04]  /*24f0*/  FFMA R2, R19, R2, R14 ;  /* 0x0000000213027223 */ /* 0x000fc8000000000e */
[----:B------:R-:W-:Y:S01]  /*2500*/  VIADD R13, R2, 0xf3000000 ;  /* 0xf3000000020d7836 */ /* 0x000fe20000000000 */
[----:B------:R0:W1:Y:S04]  /*2510*/  MUFU.RSQ R3, R2 ;  /* 0x0000000200037308 */ /* 0x0000680000001400 */
[----:B------:R-:W-:-:S13]  /*2520*/  ISETP.GT.U32.AND P1, PT, R13, 0x727fffff, PT ;  /* 0x727fffff0d00780c */ /* 0x000fda0003f24070 */
[----:B01----:R-:W-:Y:S05]  /*2530*/  @!P1 BRA `(.L_x_28) ;  /* 0x00000000000c9947 */ /* 0x003fea0003800000 */
[----:B------:R-:W-:-:S07]  /*2540*/  MOV R17, 0x2560 ;  /* 0x0000256000117802 */ /* 0x000fce0000000f00 */
[----:B------:R-:W-:Y:S05]  /*2550*/  CALL.REL.NOINC `($__internal_0_$__cuda_sm20_sqrt_rn_f32_slowpath) ;  /* 0x0000001400987944 */ /* 0x000fea0003c00000 */
[----:B------:R-:W-:Y:S05]  /*2560*/  BRA `(.L_x_29) ;  /* 0x0000000000107947 */ /* 0x000fea0003800000 */
.L_x_28:
[----:B------:R-:W-:Y:S01]  /*2570*/  FMUL.FTZ R13, R2, R3 ;  /* 0x00000003020d7220 */ /* 0x000fe20000410000 */
[----:B------:R-:W-:-:S03]  /*2580*/  FMUL.FTZ R3, R3, 0.5 ;  /* 0x3f00000003037820 */ /* 0x000fc60000410000 */
[----:B------:R-:W-:-:S04]  /*2590*/  FFMA R2, -R13, R13, R2 ;  /* 0x0000000d0d027223 */ /* 0x000fc80000000102 */
[----:B------:R-:W-:-:S07]  /*25a0*/  FFMA R13, R2, R3, R13 ;  /* 0x00000003020d7223 */ /* 0x000fce000000000d */
.L_x_29:
[----:B------:R-:W-:Y:S05]  /*25b0*/  BSYNC.RECONVERGENT B1 ;  /* 0x0000000000017941 */ /* 0x000fea0003800200 */
.L_x_27:
[----:B------:R-:W-:Y:S01]  /*25c0*/  FMUL R21, R6, R21 ;  /* 0x0000001506157220 */ /* 0x000fe20000400000 */
[----:B------:R-:W-:Y:S03]  /*25d0*/  BSSY.RECONVERGENT B1, `(.L_x_30) ;  /* 0x0000011000017945 */ /* 0x000fe60003800200 */
[----:B------:R-:W-:-:S04]  /*25e0*/  FMUL R14, R20, R21 ;  /* 0x00000015140e7220 */ /* 0x000fc80000400000 */
[----:B------:R-:W-:-:S05]  /*25f0*/  FFMA R14, R7, R23, R14 ;  /* 0x00000017070e7223 */ /* 0x000fca000000000e */
[----:B------:R-:W-:-:S04]  /*2600*/  FSETP.GT.AND P3, PT, |R13|, |R14|, PT ;  /* 0x4000000e0d00720b */ /* 0x000fc80003f64200 */
[----:B------:R-:W-:Y:S02]  /*2610*/  FSEL R3, |R13|, |R14|, P3 ;  /* 0x4000000e0d037208 */ /* 0x000fe40001800200 */
[----:B------:R-:W-:Y:S02]  /*2620*/  FSEL R2, |R14|, |R13|, P3 ;  /* 0x4000000d0e027208 */ /* 0x000fe40001800200 */
[----:B------:R-:W0:Y:S08]  /*2630*/  MUFU.RCP R16, R3 ;  /* 0x0000000300107308 */ /* 0x000e300000001000 */
[----:B------:R-:W1:Y:S01]  /*2640*/  FCHK P1, R2, R3 ;  /* 0x0000000302007302 */ /* 0x000e620000020000 */
[----:B0-----:R-:W-:-:S04]  /*2650*/  FFMA R15, -R3, R16, 1 ;  /* 0x3f800000030f7423 */ /* 0x001fc80000000110 */
[----:B------:R-:W-:-:S04]  /*2660*/  FFMA R15, R16, R15, R16 ;  /* 0x0000000f100f7223 */ /* 0x000fc80000000010 */
[----:B------:R-:W-:-:S04]  /*2670*/  FFMA R16, R2, R15, RZ ;  /* 0x0000000f02107223 */ /* 0x000fc800000000ff */
[----:B------:R-:W-:-:S04]  /*2680*/  FFMA R17, -R3, R16, R2 ;  /* 0x0000001003117223 */ /* 0x000fc80000000102 */
[----:B------:R-:W-:Y:S01]  /*2690*/  FFMA R15, R15, R17, R16 ;  /* 0x000000110f0f7223 */ /* 0x000fe20000000010 */
[----:B-1----:R-:W-:Y:S06]  /*26a0*/  @!P1 BRA `(.L_x_31) ;  /* 0x00000000000c9947 */ /* 0x002fec0003800000 */
[----:B------:R-:W-:-:S07]  /*26b0*/  MOV R16, 0x26d0 ;  /* 0x000026d000107802 */ /* 0x000fce0000000f00 */
[----:B------:R-:W-:Y:S05]  /*26c0*/  CALL.REL.NOINC `($__internal_1_$__cuda_sm3x_div_rn_noftz_f32_slowpath) ;  /* 0x0000001400987944 */ /* 0x000fea0003c00000 */
[----:B------:R-:W-:-:S07]  /*26d0*/  MOV R15, R2 ;  /* 0x00000002000f7202 */ /* 0x000fce0000000f00 */
.L_x_31:
[----:B------:R-:W-:Y:S05]  /*26e0*/  BSYNC.RECONVERGENT B1 ;  /* 0x0000000000017941 */ /* 0x000fea0003800200 */
.L_x_30:
[----:B------:R-:W-:Y:S02]  /*26f0*/  IMAD.MOV.U32 R17, RZ, RZ, 0x3b33710b ;  /* 0x3b33710bff117424 */ /* 0x000fe400078e00ff */
[----:B------:R-:W-:Y:S01]  /*2700*/  FMUL R2, R15, R15 ;  /* 0x0000000f0f027220 */ /* 0x000fe20000400000 */
[C---:B------:R-:W-:Y:S01]  /*2710*/  ISETP.GE.AND P1, PT, R14.reuse, RZ, PT ;  /* 0x000000ff0e00720c */ /* 0x040fe20003f26270 */
[----:B------:R-:W0:Y:S01]  /*2720*/  LDCU UR4, c[0x0][0x3d0] ;  /* 0x00007a00ff0477ac */ /* 0x000e220008000800 */
[----:B------:R-:W-:Y:S01]  /*2730*/  FSETP.NEU.AND P4, PT, |R14|, |R13|, PT ;  /* 0x4000000d0e00720b */ /* 0x000fe20003f8d200 */
[----:B------:R-:W-:Y:S01]  /*2740*/  FFMA R17, R2, R17, -0.015681877732276916504 ;  /* 0xbc80774802117423 */ /* 0x000fe20000000011 */
[----:B------:R-:W-:Y:S01]  /*2750*/  FSETP.NEU.AND P2, PT, R3, RZ, PT ;  /* 0x000000ff0300720b */ /* 0x000fe20003f4d000 */
[----:B------:R-:W-:Y:S01]  /*2760*/  FADD R14, |R14|, |R13| ;  /* 0x4000000d0e0e7221 */ /* 0x000fe20000000200 */
[----:B------:R-:W-:Y:S01]  /*2770*/  BSSY.RECONVERGENT B1, `(.L_x_32) ;  /* 0x0000097000017945 */ /* 0x000fe20003800200 */
[----:B------:R-:W-:Y:S01]  /*2780*/  FFMA R17, R2, R17, 0.042200751602649688721 ;  /* 0x3d2cdab202117423 */ /* 0x000fe20000000011 */
[----:B------:R-:W-:-:S03]  /*2790*/  IMAD.MOV.U32 R3, RZ, RZ, RZ ;  /* 0x000000ffff037224 */ /* 0x000fc600078e00ff */
[----:B------:R-:W-:-:S04]  /*27a0*/  FFMA R17, R2, R17, -0.074792981147766113281 ;  /* 0xbd992d1002117423 */ /* 0x000fc80000000011 */
[----:B------:R-:W-:-:S04]  /*27b0*/  FFMA R17, R2, R17, 0.10640415549278259277 ;  /* 0x3dd9ea6c02117423 */ /* 0x000fc80000000011 */
[----:B------:R-:W-:-:S04]  /*27c0*/  FFMA R17, R2, R17, -0.14207722246646881104 ;  /* 0xbe117cb102117423 */ /* 0x000fc80000000011 */
[----:B------:R-:W-:-:S04]  /*27d0*/  FFMA R17, R2, R17, 0.19993925094604492188 ;  /* 0x3e4cbce002117423 */ /* 0x000fc80000000011 */
[----:B------:R-:W-:-:S04]  /*27e0*/  FFMA R17, R2, R17, -0.33333197236061096191 ;  /* 0xbeaaaa7d02117423 */ /* 0x000fc80000000011 */
[----:B------:R-:W-:Y:S01]  /*27f0*/  FMUL R2, R2, R17 ;  /* 0x0000001102027220 */ /* 0x000fe20000400000 */
[----:B------:R-:W-:-:S03]  /*2800*/  IMAD.MOV.U32 R17, RZ, RZ, 0x3f6ee581 ;  /* 0x3f6ee581ff117424 */ /* 0x000fc600078e00ff */
[----:B------:R-:W-:Y:S02]  /*2810*/  FFMA R2, R2, R15, R15 ;  /* 0x0000000f02027223 */ /* 0x000fe4000000000f */
[C---:B------:R-:W-:Y:S02]  /*2820*/  FSEL R16, R17.reuse, 1.8663789033889770508, P3 ;  /* 0x3feee58111107808 */ /* 0x040fe40001800000 */
[----:B------:R-:W-:Y:S02]  /*2830*/  FFMA R15, R17, 1.6832555532455444336, -R2 ;  /* 0x3fd774eb110f7823 */ /* 0x000fe40000000802 */
[----:B------:R-:W1:Y:S03]  /*2840*/  LDC R17, c[0x0][0x3b8] ;  /* 0x0000ee00ff117b82 */ /* 0x000e660000000800 */
[-C--:B------:R-:W-:Y:S02]  /*2850*/  FSEL R18, R15, R2.reuse, P3 ;  /* 0x000000020f127208 */ /* 0x080fe40001800000 */
[----:B------:R-:W-:Y:S01]  /*2860*/  FSEL R15, R2, -R2, P3 ;  /* 0x80000002020f7208 */ /* 0x000fe20001800000 */
[----:B------:R-:W-:-:S04]  /*2870*/  HFMA2 R2, -RZ, RZ, 2.04296875, -15.78125 ;  /* 0x4016cbe4ff027431 */ /* 0x000fc800000001ff */
[----:B------:R-:W-:Y:S01]  /*2880*/  @!P1 FFMA R18, R16, 1.6832555532455444336, R15 ;  /* 0x3fd774eb10129823 */ /* 0x000fe2000000000f */
[----:B------:R-:W-:Y:S02]  /*2890*/  @!P4 FSEL R18, R2, 0.78539818525314331055, !P1 ;  /* 0x3f490fdb0212c808 */ /* 0x000fe40004800000 */
[----:B------:R-:W-:Y:S02]  /*28a0*/  @!P2 FSEL R18, RZ, 3.1415927410125732422, P1 ;  /* 0x40490fdbff12a808 */ /* 0x000fe40000800000 */
[----:B------:R-:W-:Y:S02]  /*28b0*/  FSETP.NAN.AND P1, PT, R14, R14, PT ;  /* 0x0000000e0e00720b */ /* 0x000fe40003f28000 */
[----:B------:R-:W-:-:S04]  /*28c0*/  LOP3.LUT R13, R18, 0x80000000, R13, 0xb8, !PT ;  /* 0x80000000120d7812 */ /* 0x000fc800078eb80d */
[----:B------:R-:W-:-:S05]  /*28d0*/  FSEL R13, R14, R13, P1 ;  /* 0x0000000d0e0d7208 */ /* 0x000fca0000800000 */
[----:B0-----:R-:W-:-:S05]  /*28e0*/  FMUL R2, R13, UR4 ;  /* 0x000000040d027c20 */ /* 0x001fca0008400000 */
[----:B-1----:R-:W-:-:S13]  /*28f0*/  FSETP.GEU.AND P1, PT, R2, R17, PT ;  /* 0x000000110200720b */ /* 0x002fda0003f2e000 */
[----:B------:R-:W-:Y:S05]  /*2900*/  @!P1 BRA `(.L_x_33) ;  /* 0x0000000400f49947 */ /* 0x000fea0003800000 */
[----:B------:R-:W0:Y:S01]  /*2910*/  LDCU UR4, c[0x0][0x3bc] ;  /* 0x00007780ff0477ac */ /* 0x000e220008000800 */
[----:B------:R-:W-:Y:S01]  /*2920*/  IMAD.MOV.U32 R3, RZ, RZ, R8 ;  /* 0x000000ffff037224 */ /* 0x000fe200078e0008 */
[----:B0-----:R-:W-:-:S13]  /*2930*/  FSETP.GE.AND P1, PT, R2, UR4, PT ;  /* 0x0000000402007c0b */ /* 0x001fda000bf26000 */
[----:B------:R-:W-:Y:S05]  /*2940*/  @P1 BRA `(.L_x_33) ;  /* 0x0000000400e41947 */ /* 0x000fea0003800000 */
[----:B------:R-:W0:Y:S02]  /*2950*/  LDCU UR4, c[0x0][0x3c8] ;  /* 0x00007900ff0477ac */ /* 0x000e240008000800 */
[----:B0-----:R-:W-:-:S09]  /*2960*/  UISETP.NE.AND UP0, UPT, UR4, 0x2, UPT ;  /* 0x000000020400788c */ /* 0x001fd2000bf05270 */
[----:B------:R-:W-:Y:S05]  /*2970*/  BRA.U !UP0, `(.L_x_34) ;  /* 0x0000000508207547 */ /* 0x000fea000b800000 */
[----:B------:R-:W-:-:S09]  /*2980*/  UISETP.NE.AND UP0, UPT, UR4, 0x1, UPT ;  /* 0x000000010400788c */ /* 0x000fd2000bf05270 */
[----:B------:R-:W-:Y:S05]  /*2990*/  BRA.U !UP0, `(.L_x_35) ;  /* 0x00000001085c7547 */ /* 0x000fea000b800000 */
[----:B------:R-:W-:Y:S01]  /*29a0*/  UISETP.NE.AND UP0, UPT, UR4, URZ, UPT ;  /* 0x000000ff0400728c */ /* 0x000fe2000bf05270 */
[----:B------:R-:W-:-:S08]  /*29b0*/  MOV R3, R10 ;  /* 0x0000000a00037202 */ /* 0x000fd00000000f00 */
[----:B------:R-:W-:Y:S05]  /*29c0*/  BRA.U UP0, `(.L_x_33) ;  /* 0x0000000500c47547 */ /* 0x000fea000b800000 */
[----:B------:R-:W0:Y:S01]  /*29d0*/  LDC R15, c[0x0][0x3c4] ;  /* 0x0000f100ff0f7b82 */ /* 0x000e220000000800 */
[----:B------:R-:W-:Y:S01]  /*29e0*/  FADD R2, R2, -R17 ;  /* 0x8000001102027221 */ /* 0x000fe20000000000 */
[----:B------:R-:W-:Y:S01]  /*29f0*/  BSSY.RECONVERGENT B2, `(.L_x_36) ;  /* 0x000000e000027945 */ /* 0x000fe20003800200 */
[----:B0-----:R-:W0:Y:S08]  /*2a00*/  MUFU.RCP R3, R15 ;  /* 0x0000000f00037308 */ /* 0x001e300000001000 */
[----:B------:R-:W1:Y:S01]  /*2a10*/  FCHK P1, R2, R15 ;  /* 0x0000000f02007302 */ /* 0x000e620000020000 */
[----:B0-----:R-:W-:-:S04]  /*2a20*/  FFMA R10, R3, -R15, 1 ;  /* 0x3f800000030a7423 */ /* 0x001fc8000000080f */
[----:B------:R-:W-:-:S04]  /*2a30*/  FFMA R3, R3, R10, R3 ;  /* 0x0000000a03037223 */ /* 0x000fc80000000003 */
[----:B------:R-:W-:-:S04]  /*2a40*/  FFMA R10, R2, R3, RZ ;  /* 0x00000003020a7223 */ /* 0x000fc800000000ff */
[----:B------:R-:W-:-:S04]  /*2a50*/  FFMA R13, R10, -R15, R2 ;  /* 0x8000000f0a0d7223 */ /* 0x000fc80000000002 */
[----:B------:R-:W-:Y:S01]  /*2a60*/  FFMA R10, R3, R13, R10 ;  /* 0x0000000d030a7223 */ /* 0x000fe2000000000a */
[----:B-1----:R-:W-:Y:S06]  /*2a70*/  @!P1 BRA `(.L_x_37) ;  /* 0x0000000000149947 */ /* 0x002fec0003800000 */
[----:B------:R-:W0:Y:S01]  /*2a80*/  LDCU UR4, c[0x0][0x3c4] ;  /* 0x00007880ff0477ac */ /* 0x000e220008000800 */
[----:B------:R-:W-:Y:S01]  /*2a90*/  MOV R16, 0x2ac0 ;  /* 0x00002ac000107802 */ /* 0x000fe20000000f00 */
[----:B0-----:R-:W-:-:S07]  /*2aa0*/  IMAD.U32 R3, RZ, RZ, UR4 ;  /* 0x00000004ff037e24 */ /* 0x001fce000f8e00ff */
[----:B------:R-:W-:Y:S05]  /*2ab0*/  CALL.REL.NOINC `($__internal_1_$__cuda_sm3x_div_rn_noftz_f32_slowpath) ;  /* 0x00000010009c7944 */ /* 0x000fea0003c00000 */
[----:B------:R-:W-:-:S07]  /*2ac0*/  IMAD.MOV.U32 R10, RZ, RZ, R2 ;  /* 0x000000ffff0a7224 */ /* 0x000fce00078e0002 */
.L_x_37:
[----:B------:R-:W-:Y:S05]  /*2ad0*/  BSYNC.RECONVERGENT B2 ;  /* 0x0000000000027941 */ /* 0x000fea0003800200 */
.L_x_36:
[----:B------:R-:W0:Y:S02]  /*2ae0*/  F2I.TRUNC.NTZ R10, R10 ;  /* 0x0000000a000a7305 */ /* 0x000e24000020f100 */
[----:B0-----:R-:W-:Y:S01]  /*2af0*/  IADD3 R3, PT, PT, R10, 0x1, RZ ;  /* 0x000000010a037810 */ /* 0x001fe20007ffe0ff */
[----:B------:R-:W-:Y:S06]  /*2b00*/  BRA `(.L_x_33) ;  /* 0x0000000400747947 */ /* 0x000fec0003800000 */
.L_x_35:
[C---:B------:R-:W-:Y:S01]  /*2b10*/  FMUL R3, R2.reuse, 8388608 ;  /* 0x4b00000002037820 */ /* 0x040fe20000400000 */
[----:B------:R-:W-:Y:S01]  /*2b20*/  FSETP.GEU.AND P1, PT, R2, 1.175494350822287508e-38, PT ;  /* 0x008000000200780b */ /* 0x000fe20003f2e000 */
[----:B------:R-:W-:Y:S01]  /*2b30*/  HFMA2 R15, -RZ, RZ, 1.5048828125, 33.21875 ;  /* 0x3e055027ff0f7431 */ /* 0x000fe200000001ff */
[----:B------:R-:W-:Y:S02]  /*2b40*/  BSSY.RECONVERGENT B2, `(.L_x_38) ;  /* 0x0000028000027945 */ /* 0x000fe40003800200 */
[----:B------:R-:W-:Y:S02]  /*2b50*/  FSEL R2, R3, R2, !P1 ;  /* 0x0000000203027208 */ /* 0x000fe40004800000 */
[----:B------:R-:W-:Y:S02]  /*2b60*/  FSEL R10, RZ, -23, P1 ;  /* 0xc1b80000ff0a7808 */ /* 0x000fe40000800000 */
[C---:B------:R-:W-:Y:S01]  /*2b70*/  ISETP.GT.U32.AND P1, PT, R2.reuse, 0x7f7fffff, PT ;  /* 0x7f7fffff0200780c */ /* 0x040fe20003f24070 */
[----:B------:R-:W-:-:S05]  /*2b80*/  VIADD R3, R2, 0xc0d55555 ;  /* 0xc0d5555502037836 */ /* 0x000fca0000000000 */
[----:B------:R-:W-:-:S05]  /*2b90*/  LOP3.LUT R13, R3, 0xff800000, RZ, 0xc0, !PT ;  /* 0xff800000030d7812 */ /* 0x000fca00078ec0ff */
[----:B------:R-:W-:Y:S01]  /*2ba0*/  IMAD.IADD R3, R2, 0x1, -R13 ;  /* 0x0000000102037824 */ /* 0x000fe200078e0a0d */
[----:B------:R-:W-:-:S03]  /*2bb0*/  I2FP.F32.S32 R13, R13 ;  /* 0x0000000d000d7245 */ /* 0x000fc60000201400 */
[----:B------:R-:W-:Y:S02]  /*2bc0*/  FADD R14, R3, -1 ;  /* 0xbf800000030e7421 */ /* 0x000fe40000000000 */
[----:B------:R-:W-:Y:S01]  /*2bd0*/  FFMA R10, R13, 1.1920928955078125e-07, R10 ;  /* 0x340000000d0a7823 */ /* 0x000fe2000000000a */
[----:B------:R-:W-:Y:S02]  /*2be0*/  IMAD.MOV.U32 R13, RZ, RZ, 0x7f800000 ;  /* 0x7f800000ff0d7424 */ /* 0x000fe400078e00ff */
[----:B------:R-:W-:-:S04]  /*2bf0*/  FFMA R3, R14, -R15, 0.14084610342979431152 ;  /* 0x3e1039f60e037423 */ /* 0x000fc8000000080f */
[----:B------:R-:W-:-:S04]  /*2c00*/  FFMA R3, R14, R3, -0.12148627638816833496 ;  /* 0xbdf8cdcc0e037423 */ /* 0x000fc80000000003 */
[C---:B------:R-:W-:Y:S02]  /*2c10*/  FFMA R15, R14.reuse, R3, 0.13980610668659210205 ;  /* 0x3e0f29550e0f7423 */ /* 0x040fe40000000003 */
[----:B------:R-:W0:Y:S02]  /*2c20*/  LDC R3, c[0x0][0x3c4] ;  /* 0x0000f100ff037b82 */ /* 0x000e240000000800 */
[----:B------:R-:W-:-:S04]  /*2c30*/  FFMA R15, R14, R15, -0.16684235632419586182 ;  /* 0xbe2ad8b90e0f7423 */ /* 0x000fc8000000000f */
[----:B------:R-:W-:-:S04]  /*2c40*/  FFMA R15, R14, R15, 0.20012299716472625732 ;  /* 0x3e4ced0b0e0f7423 */ /* 0x000fc8000000000f */
[----:B------:R-:W-:-:S04]  /*2c50*/  FFMA R15, R14, R15, -0.24999669194221496582 ;  /* 0xbe7fff220e0f7423 */ /* 0x000fc8000000000f */
[----:B------:R-:W-:-:S04]  /*2c60*/  FFMA R15, R14, R15, 0.33333182334899902344 ;  /* 0x3eaaaa780e0f7423 */ /* 0x000fc8000000000f */
[----:B------:R-:W-:-:S04]  /*2c70*/  FFMA R15, R14, R15, -0.5 ;  /* 0xbf0000000e0f7423 */ /* 0x000fc8000000000f */
[C---:B------:R-:W-:Y:S01]  /*2c80*/  FMUL R15, R14.reuse, R15 ;  /* 0x0000000f0e0f7220 */ /* 0x040fe20000400000 */
[----:B0-----:R-:W0:Y:S03]  /*2c90*/  MUFU.RCP R16, R3 ;  /* 0x0000000300107308 */ /* 0x001e260000001000 */
[----:B------:R-:W-:-:S04]  /*2ca0*/  FFMA R15, R14, R15, R14 ;  /* 0x0000000f0e0f7223 */ /* 0x000fc8000000000e */
[----:B------:R-:W-:Y:S01]  /*2cb0*/  FFMA R10, R10, 0.69314718246459960938, R15 ;  /* 0x3f3172180a0a7823 */ /* 0x000fe2000000000f */
[C---:B------:R-:W-:Y:S01]  /*2cc0*/  @P1 FFMA R10, R2.reuse, R13, +INF ;  /* 0x7f800000020a1423 */ /* 0x040fe2000000000d */
[----:B------:R-:W-:-:S04]  /*2cd0*/  FSETP.NEU.AND P1, PT, R2, RZ, PT ;  /* 0x000000ff0200720b */ /* 0x000fc80003f2d000 */
[----:B------:R-:W-:-:S05]  /*2ce0*/  FSEL R10, R10, -INF , P1 ;  /* 0xff8000000a0a7808 */ /* 0x000fca0000800000 */
[----:B------:R-:W-:Y:S01]  /*2cf0*/  FADD R15, -R11, R10 ;  /* 0x0000000a0b0f7221 */ /* 0x000fe20000000100 */
[----:B0-----:R-:W-:-:S03]  /*2d00*/  FFMA R13, R16, -R3, 1 ;  /* 0x3f800000100d7423 */ /* 0x001fc60000000803 */
[----:B------:R-:W0:Y:S01]  /*2d10*/  FCHK P1, R15, R3 ;  /* 0x000000030f007302 */ /* 0x000e220000020000 */
[----:B------:R-:W-:-:S04]  /*2d20*/  FFMA R2, R16, R13, R16 ;  /* 0x0000000d10027223 */ /* 0x000fc80000000010 */
[----:B------:R-:W-:-:S04]  /*2d30*/  FFMA R10, R2, R15, RZ ;  /* 0x0000000f020a7223 */ /* 0x000fc800000000ff */
[----:B------:R-:W-:-:S04]  /*2d40*/  FFMA R13, R10, -R3, R15 ;  /* 0x800000030a0d7223 */ /* 0x000fc8000000000f */
[----:B------:R-:W-:Y:S01]  /*2d50*/  FFMA R2, R2, R13, R10 ;  /* 0x0000000d02027223 */ /* 0x000fe2000000000a */
[----:B0-----:R-:W-:Y:S06]  /*2d60*/  @!P1 BRA `(.L_x_39) ;  /* 0x0000000000149947 */ /* 0x001fec0003800000 */
[----:B------:R-:W0:Y:S01]  /*2d70*/  LDCU UR4, c[0x0][0x3c4] ;  /* 0x00007880ff0477ac */ /* 0x000e220008000800 */
[----:B------:R-:W-:Y:S01]  /*2d80*/  IMAD.MOV.U32 R2, RZ, RZ, R15 ;  /* 0x000000ffff027224 */ /* 0x000fe200078e000f */
[----:B------:R-:W-:Y:S02]  /*2d90*/  MOV R16, 0x2dc0 ;  /* 0x00002dc000107802 */ /* 0x000fe40000000f00 */
[----:B0-----:R-:W-:-:S07]  /*2da0*/  MOV R3, UR4 ;  /* 0x0000000400037c02 */ /* 0x001fce0008000f00 */
[----:B------:R-:W-:Y:S05]  /*2db0*/  CALL.REL.NOINC `($__internal_1_$__cuda_sm3x_div_rn_noftz_f32_slowpath) ;  /* 0x0000000c00dc7944 */ /* 0x000fea0003c00000 */
.L_x_39:
[----:B------:R-:W-:Y:S05]  /*2dc0*/  BSYNC.RECONVERGENT B2 ;  /* 0x0000000000027941 */ /* 0x000fea0003800200 */
.L_x_38:
[----:B------:R-:W0:Y:S02]  /*2dd0*/  F2I.TRUNC.NTZ R2, R2 ;  /* 0x0000000200027305 */ /* 0x000e24000020f100 */
[----:B0-----:R-:W-:Y:S01]  /*2de0*/  VIADD R3, R2, 0x1 ;  /* 0x0000000102037836 */ /* 0x001fe20000000000 */
[----:B------:R-:W-:Y:S06]  /*2df0*/  BRA `(.L_x_33) ;  /* 0x0000000000b87947 */ /* 0x000fec0003800000 */
.L_x_34:
[----:B------:R-:W-:Y:S01]  /*2e00*/  FSETP.GEU.AND P1, PT, R2, 1.175494350822287508e-38, PT ;  /* 0x008000000200780b */ /* 0x000fe20003f2e000 */
[----:B------:R-:W-:Y:S01]  /*2e10*/  IMAD.MOV.U32 R15, RZ, RZ, 0x3e055027 ;  /* 0x3e055027ff0f7424 */ /* 0x000fe200078e00ff */
[----:B------:R-:W-:Y:S02]  /*2e20*/  BSSY.RECONVERGENT B2, `(.L_x_40) ;  /* 0x0000029000027945 */ /* 0x000fe40003800200 */
[----:B------:R-:W-:-:S09]  /*2e30*/  FSEL R10, RZ, -23, P1 ;  /* 0xc1b80000ff0a7808 */ /* 0x000fd20000800000 */
[----:B------:R-:W-:-:S04]  /*2e40*/  @!P1 FMUL R2, R2, 8388608 ;  /* 0x4b00000002029820 */ /* 0x000fc80000400000 */
[C---:B------:R-:W-:Y:S01]  /*2e50*/  VIADD R3, R2.reuse, 0xc0d55555 ;  /* 0xc0d5555502037836 */ /* 0x040fe20000000000 */
[----:B------:R-:W-:-:S04]  /*2e60*/  ISETP.GT.U32.AND P1, PT, R2, 0x7f7fffff, PT ;  /* 0x7f7fffff0200780c */ /* 0x000fc80003f24070 */
[----:B------:R-:W-:-:S04]  /*2e70*/  LOP3.LUT R13, R3, 0xff800000, RZ, 0xc0, !PT ;  /* 0xff800000030d7812 */ /* 0x000fc800078ec0ff */
[-C--:B------:R-:W-:Y:S02]  /*2e80*/  IADD3 R3, PT, PT, R2, -R13.reuse, RZ ;  /* 0x8000000d02037210 */ /* 0x080fe40007ffe0ff */
[----:B------:R-:W-:-:S03]  /*2e90*/  I2FP.F32.S32 R13, R13 ;  /* 0x0000000d000d7245 */ /* 0x000fc60000201400 */
[----:B------:R-:W-:Y:S02]  /*2ea0*/  FADD R14, R3, -1 ;  /* 0xbf800000030e7421 */ /* 0x000fe40000000000 */
[----:B------:R-:W0:Y:S01]  /*2eb0*/  LDC R3, c[0x0][0x3c4] ;  /* 0x0000f100ff037b82 */ /* 0x000e220000000800 */
[----:B------:R-:W-:Y:S01]  /*2ec0*/  FFMA R10, R13, 1.1920928955078125e-07, R10 ;  /* 0x340000000d0a7823 */ /* 0x000fe2000000000a */
[----:B------:R-:W-:Y:S01]  /*2ed0*/  FFMA R15, R14, -R15, 0.14084610342979431152 ;  /* 0x3e1039f60e0f7423 */ /* 0x000fe2000000080f */
[----:B------:R-:W-:-:S03]  /*2ee0*/  IMAD.MOV.U32 R13, RZ, RZ, 0x7f800000 ;  /* 0x7f800000ff0d7424 */ /* 0x000fc600078e00ff */
[----:B------:R-:W-:-:S04]  /*2ef0*/  FFMA R15, R14, R15, -0.12148627638816833496 ;  /* 0xbdf8cdcc0e0f7423 */ /* 0x000fc8000000000f */
[----:B------:R-:W-:-:S04]  /*2f00*/  FFMA R15, R14, R15, 0.13980610668659210205 ;  /* 0x3e0f29550e0f7423 */ /* 0x000fc8000000000f */
[----:B------:R-:W-:-:S04]  /*2f10*/  FFMA R15, R14, R15, -0.16684235632419586182 ;  /* 0xbe2ad8b90e0f7423 */ /* 0x000fc8000000000f */
[----:B------:R-:W-:-:S04]  /*2f20*/  FFMA R15, R14, R15, 0.20012299716472625732 ;  /* 0x3e4ced0b0e0f7423 */ /* 0x000fc8000000000f */
[----:B------:R-:W-:-:S04]  /*2f30*/  FFMA R15, R14, R15, -0.24999669194221496582 ;  /* 0xbe7fff220e0f7423 */ /* 0x000fc8000000000f */
[----:B------:R-:W-:-:S04]  /*2f40*/  FFMA R15, R14, R15, 0.33333182334899902344 ;  /* 0x3eaaaa780e0f7423 */ /* 0x000fc8000000000f */
[----:B------:R-:W-:-:S04]  /*2f50*/  FFMA R15, R14, R15, -0.5 ;  /* 0xbf0000000e0f7423 */ /* 0x000fc8000000000f */
[----:B------:R-:W-:-:S04]  /*2f60*/  FMUL R15, R14, R15 ;  /* 0x0000000f0e0f7220 */ /* 0x000fc80000400000 */
[----:B------:R-:W-:Y:S02]  /*2f70*/  FFMA R15, R14, R15, R14 ;  /* 0x0000000f0e0f7223 */ /* 0x000fe4000000000e */
[----:B0-----:R-:W0:Y:S02]  /*2f80*/  MUFU.RCP R14, R3 ;  /* 0x00000003000e7308 */ /* 0x001e240000001000 */
[----:B------:R-:W-:Y:S01]  /*2f90*/  FFMA R10, R10, 0.69314718246459960938, R15 ;  /* 0x3f3172180a0a7823 */ /* 0x000fe2000000000f */
[C---:B------:R-:W-:Y:S01]  /*2fa0*/  @P1 FFMA R10, R2.reuse, R13, +INF ;  /* 0x7f800000020a1423 */ /* 0x040fe2000000000d */
[----:B------:R-:W-:-:S03]  /*2fb0*/  FSETP.NEU.AND P1, PT, R2, RZ, PT ;  /* 0x000000ff0200720b */ /* 0x000fc60003f2d000 */
[----:B------:R-:W-:-:S05]  /*2fc0*/  FMUL R10, R10, 0.43429449200630187988 ;  /* 0x3ede5bd90a0a7820 */ /* 0x000fca0000400000 */
        /* <DEDUP_REMOVED lines=10> */
[----:B------:R-:W-:Y:S02]  /*3070*/  MOV R2, R15 ;  /* 0x0000000f00027202 */ /* 0x000fe40000000f00 */
[----:B------:R-:W-:Y:S01]  /*3080*/  MOV R16, 0x30b0 ;  /* 0x000030b000107802 */ /* 0x000fe20000000f00 */
[----:B0-----:R-:W-:-:S07]  /*3090*/  IMAD.U32 R3, RZ, RZ, UR4 ;  /* 0x00000004ff037e24 */ /* 0x001fce000f8e00ff */
[----:B------:R-:W-:Y:S05]  /*30a0*/  CALL.REL.NOINC `($__internal_1_$__cuda_sm3x_div_rn_noftz_f32_slowpath) ;  /* 0x0000000c00207944 */ /* 0x000fea0003c00000 */
.L_x_41:
[----:B------:R-:W-:Y:S05]  /*30b0*/  BSYNC.RECONVERGENT B2 ;  /* 0x0000000000027941 */ /* 0x000fea0003800200 */
.L_x_40:
[----:B------:R-:W0:Y:S02]  /*30c0*/  F2I.TRUNC.NTZ R2, R2 ;  /* 0x0000000200027305 */ /* 0x000e24000020f100 */
[----:B0-----:R-:W-:-:S07]  /*30d0*/  VIADD R3, R2, 0x1 ;  /* 0x0000000102037836 */ /* 0x001fce0000000000 */
.L_x_33:
[----:B------:R-:W-:Y:S05]  /*30e0*/  BSYNC.RECONVERGENT B1 ;  /* 0x0000000000017941 */ /* 0x000fea0003800200 */
.L_x_32:
[----:B------:R-:W0:Y:S01]  /*30f0*/  S2UR UR5, SR_CgaCtaId ;  /* 0x00000000000579c3 */ /* 0x000e220000008800 */
[----:B------:R-:W-:Y:S01]  /*3100*/  UMOV UR4, 0x400 ;  /* 0x0000040000047882 */ /* 0x000fe20000000000 */
[----:B------:R-:W-:Y:S01]  /*3110*/  MOV R10, R3 ;  /* 0x00000003000a7202 */ /* 0x000fe20000000f00 */
[----:B0-----:R-:W-:-:S06]  /*3120*/  ULEA UR4, UR5, UR4, 0x18 ;  /* 0x0000000405047291 */ /* 0x001fcc000f8ec0ff */
[----:B------:R-:W-:-:S05]  /*3130*/  LEA R2, R3, UR4, 0x2 ;  /* 0x0000000403027c11 */ /* 0x000fca000f8e10ff */
[----:B------:R0:W-:Y:S02]  /*3140*/  ATOMS.POPC.INC.32 RZ, [R2+URZ] ;  /* 0x0000000002ff7f8c */ /* 0x0001e4000d8000ff */
.L_x_14:
[----:B------:R-:W-:Y:S05]  /*3150*/  BSYNC.RECONVERGENT B0 ;  /* 0x0000000000007941 */ /* 0x000fea0003800200 */
.L_x_13:
[----:B------:R-:W-:-:S05]  /*3160*/  VIADD R0, R0, 0x1 ;  /* 0x0000000100007836 */ /* 0x000fca0000000000 */
[----:B------:R-:W-:-:S13]  /*3170*/  ISETP.GE.AND P1, PT, R0, R9, PT ;  /* 0x000000090000720c */ /* 0x000fda0003f26270 */
[----:B------:R-:W-:Y:S05]  /*3180*/  @!P1 BRA `(.L_x_42) ;  /* 0xffffffdc00d49947 */ /* 0x000fea000383ffff */
.L_x_6:
[----:B------:R-:W-:Y:S05]  /*3190*/  WARPSYNC.ALL ;  /* 0x0000000000007948 */ /* 0x000fea0003800000 */
[----:B------:R-:W-:Y:S06]  /*31a0*/  BAR.SYNC.DEFER_BLOCKING 0x0 ;  /* 0x0000000000007b1d */ /* 0x000fec0000010000 */
[----:B------:R-:W-:Y:S05]  /*31b0*/  @!P0 EXIT ;  /* 0x000000000000894d */ /* 0x000fea0003800000 */
[----:B------:R-:W2:Y:S02]  /*31c0*/  LDCU UR4, c[0x0][0x3c0] ;  /* 0x00007800ff0477ac */ /* 0x000ea40008000800 */
[----:B--2---:R-:W-:-:S04]  /*31d0*/  UIADD3 UR4, UPT, UPT, UR4, 0x2, URZ ;  /* 0x0000000204047890 */ /* 0x004fc8000fffe0ff */
[----:B------:R-:W-:Y:S02]  /*31e0*/  UISETP.LT.AND UP0, UPT, UR4, 0x1, UPT ;  /* 0x000000010400788c */ /* 0x000fe4000bf01270 */
[----:B------:R-:W-:Y:S02]  /*31f0*/  UIMAD UR5, UR4, UR7, URZ ;  /* 0x00000007040572a4 */ /* 0x000fe4000f8e02ff */
[----:B------:R-:W-:Y:S02]  /*3200*/  USEL UR6, UR4, 0x1, !UP0 ;  /* 0x0000000104067887 */ /* 0x000fe4000c000000 */
[----:B------:R-:W-:Y:S02]  /*3210*/  UISETP.GE.AND UP0, UPT, UR4, 0x4, UPT ;  /* 0x000000040400788c */ /* 0x000fe4000bf06270 */
[----:B------:R-:W-:Y:S01]  /*3220*/  ULOP3.LUT UR7, UR6, 0x3, URZ, 0xc0, !UPT ;  /* 0x0000000306077892 */ /* 0x000fe2000f8ec0ff */
[----:B------:R-:W-:-:S06]  /*3230*/  UMOV UR4, URZ ;  /* 0x000000ff00047c82 */ /* 0x000fcc0008000000 */
[----:B------:R-:W-:Y:S05]  /*3240*/  BRA.U !UP0, `(.L_x_43) ;  /* 0x0000000908107547 */ /* 0x000fea000b800000 */
[----:B------:R-:W2:Y:S01]  /*3250*/  S2UR UR8, SR_CgaCtaId ;  /* 0x00000000000879c3 */ /* 0x000ea20000008800 */
[----:B------:R-:W-:-:S03]  /*3260*/  ULOP3.LUT UR4, UR6, 0x7ffffffc, URZ, 0xc0, !UPT ;  /* 0x7ffffffc06047892 */ /* 0x000fc6000f8ec0ff */
[----:B------:R-:W-:Y:S01]  /*3270*/  UMOV UR6, 0x400 ;  /* 0x0000040000067882 */ /* 0x000fe20000000000 */
[----:B------:R-:W-:-:S03]  /*3280*/  UIADD3 UR9, UPT, UPT, -UR4, URZ, URZ ;  /* 0x000000ff04097290 */ /* 0x000fc6000fffe1ff */
[----:B0-----:R-:W0:Y:S01]  /*3290*/  LDC.64 R2, c[0x0][0x3b0] ;  /* 0x0000ec00ff027b82 */ /* 0x001e220000000a00 */
[----:B------:R-:W-:Y:S02]  /*32a0*/  UISETP.GE.AND UP0, UPT, UR9, URZ, UPT ;  /* 0x000000ff0900728c */ /* 0x000fe4000bf06270 */
[----:B--2---:R-:W-:Y:S02]  /*32b0*/  ULEA UR6, UR8, UR6, 0x18 ;  /* 0x0000000608067291 */ /* 0x004fe4000f8ec0ff */
[----:B------:R-:W-:Y:S02]  /*32c0*/  UIADD3 UR8, UPT, UPT, UR5, 0x3, URZ ;  /* 0x0000000305087890 */ /* 0x000fe4000fffe0ff */
[----:B------:R-:W-:-:S04]  /*32d0*/  UIADD3 UR6, UPT, UPT, UR6, 0x8, URZ ;  /* 0x0000000806067890 */ /* 0x000fc8000fffe0ff */
[----:B------:R-:W-:Y:S01]  /*32e0*/  IMAD.U32 R5, RZ, RZ, UR8 ;  /* 0x00000008ff057e24 */ /* 0x000fe2000f8e00ff */
[----:B------:R-:W-:Y:S07]  /*32f0*/  BRA.U UP0, `(.L_x_44) ;  /* 0x00000005009c7547 */ /* 0x000fee000b800000 */
[----:B------:R-:W-:Y:S02]  /*3300*/  UIADD3 UR8, UPT, UPT, -UR9, URZ, URZ ;  /* 0x000000ff09087290 */ /* 0x000fe4000fffe1ff */
[----:B------:R-:W-:Y:S02]  /*3310*/  UPLOP3.LUT UP0, UPT, UPT, UPT, UPT, 0x80, 0x8 ;  /* 0x000000000008789c */ /* 0x000fe40003f0f070 */
[----:B------:R-:W-:-:S09]  /*3320*/  UISETP.GT.AND UP1, UPT, UR8, 0xc, UPT ;  /* 0x0000000c0800788c */ /* 0x000fd2000bf24270 */
[----:B------:R-:W-:Y:S05]  /*3330*/  BRA.U !UP1, `(.L_x_45) ;  /* 0x0000000109f87547 */ /* 0x000fea000b800000 */
[----:B------:R-:W2:Y:S01]  /*3340*/  LDC.64 R6, c[0x0][0x3b0] ;  /* 0x0000ec00ff067b82 */ /* 0x000ea20000000a00 */
[----:B------:R-:W-:-:S11]  /*3350*/  UPLOP3.LUT UP0, UPT, UPT, UPT, UPT, 0x40, 0x4 ;  /* 0x000000000004789c */ /* 0x000fd60003f0e870 */
.L_x_46:
[----:B---3--:R-:W3:Y:S01]  /*3360*/  LDS.64 R8, [UR6+-0x8] ;  /* 0xfffff806ff087984 */ /* 0x008ee20008000a00 */
[C---:B------:R-:W-:Y:S01]  /*3370*/  IADD3 R25, PT, PT, R5.reuse, -0x3, RZ ;  /* 0xfffffffd05197810 */ /* 0x040fe20007ffe0ff */
[C---:B------:R-:W-:Y:S01]  /*3380*/  VIADD R27, R5.reuse, 0xfffffffe ;  /* 0xfffffffe051b7836 */ /* 0x040fe20000000000 */
[C---:B-1---5:R-:W-:Y:S01]  /*3390*/  IADD3 R4, PT, PT, R5.reuse, 0x1, RZ ;  /* 0x0000000105047810 */ /* 0x062fe20007ffe0ff */
[----:B------:R-:W1:Y:S01]  /*33a0*/  LDS.64 R20, [UR6] ;  /* 0x00000006ff147984 */ /* 0x000e620008000a00 */
[----:B------:R-:W-:Y:S01]  /*33b0*/  VIADD R29, R5, 0xffffffff ;  /* 0xffffffff051d7836 */ /* 0x000fe20000000000 */
[----:B------:R-:W-:Y:S01]  /*33c0*/  UIADD3 UR9, UPT, UPT, UR9, 0x10, URZ ;  /* 0x0000001009097890 */ /* 0x000fe2000fffe0ff */
[--C-:B--2---:R-:W-:Y:S01]  /*33d0*/  IMAD.WIDE.U32 R24, R25, 0x4, R6.reuse ;  /* 0x0000000419187825 */ /* 0x104fe200078e0006 */
[----:B------:R-:W2:Y:S02]  /*33e0*/  LDS.64 R18, [UR6+0x8] ;  /* 0x00000806ff127984 */ /* 0x000ea40008000a00 */
[----:B------:R-:W-:Y:S01]  /*33f0*/  UISETP.GE.AND UP1, UPT, UR9, -0xc, UPT ;  /* 0xfffffff40900788c */ /* 0x000fe2000bf26270 */
[--C-:B------:R-:W-:Y:S01]  /*3400*/  IMAD.WIDE.U32 R26, R27, 0x4, R6.reuse ;  /* 0x000000041b1a7825 */ /* 0x100fe200078e0006 */
[----:B------:R-:W4:Y:S03]  /*3410*/  LDS.64 R14, [UR6+0x10] ;  /* 0x00001006ff0e7984 */ /* 0x000f260008000a00 */
[--C-:B------:R-:W-:Y:S01]  /*3420*/  IMAD.WIDE.U32 R28, R29, 0x4, R6.reuse ;  /* 0x000000041d1c7825 */ /* 0x100fe200078e0006 */
[----:B------:R-:W0:Y:S03]  /*3430*/  LDS.64 R16, [UR6+0x18] ;  /* 0x00001806ff107984 */ /* 0x000e260008000a00 */
[C---:B------:R-:W-:Y:S01]  /*3440*/  VIADD R0, R5.reuse, 0x2 ;  /* 0x0000000205007836 */ /* 0x040fe20000000000 */
[----:B------:R-:W0:Y:S01]  /*3450*/  LDS.64 R12, [UR6+0x20] ;  /* 0x00002006ff0c7984 */ /* 0x000e220008000a00 */
[----:B------:R-:W-:-:S03]  /*3460*/  IMAD.WIDE.U32 R22, R5, 0x4, R6 ;  /* 0x0000000405167825 */ /* 0x000fc600078e0006 */
[----:B------:R-:W0:Y:S04]  /*3470*/  LDS.64 R10, [UR6+0x28] ;  /* 0x00002806ff0a7984 */ /* 0x000e280008000a00 */
[----:B---3--:R3:W-:Y:S04]  /*3480*/  STG.E.STRONG.SYS desc[UR10][R24.64], R8 ;  /* 0x0000000818007986 */ /* 0x0087e8000c11590a */
[----:B------:R2:W-:Y:S04]  /*3490*/  STG.E.STRONG.SYS desc[UR10][R26.64], R9 ;  /* 0x000000091a007986 */ /* 0x0005e8000c11590a */
[----:B------:R-:W0:Y:S01]  /*34a0*/  LDS.64 R8, [UR6+0x30] ;  /* 0x00003006ff087984 */ /* 0x000e220008000a00 */
[----:B------:R-:W-:Y:S01]  /*34b0*/  UIADD3 UR6, UPT, UPT, UR6, 0x40, URZ ;  /* 0x0000004006067890 */ /* 0x000fe2000fffe0ff */
[----:B---3--:R-:W-:-:S02]  /*34c0*/  IMAD.WIDE.U32 R24, R4, 0x4, R6 ;  /* 0x0000000404187825 */ /* 0x008fc400078e0006 */
[----:B-1----:R1:W-:Y:S02]  /*34d0*/  STG.E.STRONG.SYS desc[UR10][R28.64], R20 ;  /* 0x000000141c007986 */ /* 0x0023e4000c11590a */
[----:B--2---:R-:W-:Y:S01]  /*34e0*/  IMAD.WIDE.U32 R26, R0, 0x4, R6 ;  /* 0x00000004001a7825 */ /* 0x004fe200078e0006 */
[C---:B------:R-:W-:Y:S01]  /*34f0*/  IADD3 R0, PT, PT, R5.reuse, 0x4, RZ ;  /* 0x0000000405007810 */ /* 0x040fe20007ffe0ff */
[----:B------:R2:W-:Y:S02]  /*3500*/  STG.E.STRONG.SYS desc[UR10][R22.64], R21 ;  /* 0x0000001516007986 */ /* 0x0005e4000c11590a */
[C---:B------:R-:W-:Y:S02]  /*3510*/  VIADD R4, R5.reuse, 0x3 ;  /* 0x0000000305047836 */ /* 0x040fe40000000000 */
[----:B------:R3:W-:Y:S01]  /*3520*/  STG.E.STRONG.SYS desc[UR10][R24.64], R18 ;  /* 0x0000001218007986 */ /* 0x0007e2000c11590a */
[----:B-1----:R-:W-:-:S03]  /*3530*/  VIADD R29, R5, 0x5 ;  /* 0x00000005051d7836 */ /* 0x002fc60000000000 */
[----:B------:R1:W-:Y:S01]  /*3540*/  STG.E.STRONG.SYS desc[UR10][R26.64], R19 ;  /* 0x000000131a007986 */ /* 0x0003e2000c11590a */
[----:B------:R-:W-:Y:S01]  /*3550*/  IMAD.WIDE.U32 R28, R29, 0x4, R6 ;  /* 0x000000041d1c7825 */ /* 0x000fe200078e0006 */
[----:B--2---:R-:W-:-:S03]  /*3560*/  IADD3 R23, PT, PT, R5, 0x7, RZ ;  /* 0x0000000705177810 */ /* 0x004fc60007ffe0ff */
[C---:B------:R-:W-:Y:S02]  /*3570*/  VIADD R21, R5.reuse, 0x6 ;  /* 0x0000000605157836 */ /* 0x040fe40000000000 */
[----:B---3--:R-:W-:Y:S01]  /*3580*/  IMAD.WIDE.U32 R24, R4, 0x4, R6 ;  /* 0x0000000404187825 */ /* 0x008fe200078e0006 */
[----:B------:R-:W-:-:S03]  /*3590*/  IADD3 R4, PT, PT, R5, 0xa, RZ ;  /* 0x0000000a05047810 */ /* 0x000fc60007ffe0ff */
[--C-:B-1----:R-:W-:Y:S01]  /*35a0*/  IMAD.WIDE.U32 R26, R0, 0x4, R6.reuse ;  /* 0x00000004001a7825 */ /* 0x102fe200078e0006 */
[----:B----4-:R1:W-:Y:S03]  /*35b0*/  STG.E.STRONG.SYS desc[UR10][R24.64], R14 ;  /* 0x0000000e18007986 */ /* 0x0103e6000c11590a */
[----:B------:R-:W-:Y:S01]  /*35c0*/  VIADD R19, R5, 0x8 ;  /* 0x0000000805137836 */ /* 0x000fe20000000000 */
[----:B------:R2:W-:Y:S01]  /*35d0*/  STG.E.STRONG.SYS desc[UR10][R26.64], R15 ;  /* 0x0000000f1a007986 */ /* 0x0005e2000c11590a */
[----:B------:R-:W-:-:S03]  /*35e0*/  IMAD.WIDE.U32 R20, R21, 0x4, R6 ;  /* 0x0000000415147825 */ /* 0x000fc600078e0006 */
[----:B0-----:R-:W-:Y:S01]  /*35f0*/  STG.E.STRONG.SYS desc[UR10][R28.64], R16 ;  /* 0x000000101c007986 */ /* 0x001fe2000c11590a */
[----:B------:R-:W-:-:S03]  /*3600*/  IMAD.WIDE.U32 R22, R23, 0x4, R6 ;  /* 0x0000000417167825 */ /* 0x000fc600078e0006 */
[----:B------:R0:W-:Y:S01]  /*3610*/  STG.E.STRONG.SYS desc[UR10][R20.64], R17 ;  /* 0x0000001114007986 */ /* 0x0001e2000c11590a */
[C---:B-1----:R-:W-:Y:S02]  /*3620*/  VIADD R25, R5.reuse, 0x9 ;  /* 0x0000000905197836 */ /* 0x042fe40000000000 */
[C---:B------:R-:W-:Y:S01]  /*3630*/  VIADD R0, R5.reuse, 0xc ;  /* 0x0000000c05007836 */ /* 0x040fe20000000000 */
[----:B------:R3:W-:Y:S01]  /*3640*/  STG.E.STRONG.SYS desc[UR10][R22.64], R12 ;  /* 0x0000000c16007986 */ /* 0x0007e2000c11590a */
[C---:B--2---:R-:W-:Y:S01]  /*3650*/  VIADD R27, R5.reuse, 0xb ;  /* 0x0000000b051b7836 */ /* 0x044fe20000000000 */
[----:B------:R-:W-:Y:S01]  /*3660*/  IADD3 R5, PT, PT, R5, 0x10, RZ ;  /* 0x0000001005057810 */ /* 0x000fe20007ffe0ff */
[----:B------:R-:W-:-:S04]  /*3670*/  IMAD.WIDE.U32 R18, R19, 0x4, R6 ;  /* 0x0000000413127825 */ /* 0x000fc800078e0006 */
[--C-:B------:R-:W-:Y:S01]  /*3680*/  IMAD.WIDE.U32 R24, R25, 0x4, R6.reuse ;  /* 0x0000000419187825 */ /* 0x100fe200078e0006 */
[----:B------:R3:W-:Y:S03]  /*3690*/  STG.E.STRONG.SYS desc[UR10][R18.64], R13 ;  /* 0x0000000d12007986 */ /* 0x0007e6000c11590a */
[--C-:B------:R-:W-:Y:S01]  /*36a0*/  IMAD.WIDE.U32 R14, R4, 0x4, R6.reuse ;  /* 0x00000004040e7825 */ /* 0x100fe200078e0006 */
[----:B------:R3:W-:Y:S03]  /*36b0*/  STG.E.STRONG.SYS desc[UR10][R24.64], R10 ;  /* 0x0000000a18007986 */ /* 0x0007e6000c11590a */
[--C-:B------:R-:W-:Y:S01]  /*36c0*/  IMAD.WIDE.U32 R26, R27, 0x4, R6.reuse ;  /* 0x000000041b1a7825 */ /* 0x100fe200078e0006 */
[----:B------:R3:W-:Y:S03]  /*36d0*/  STG.E.STRONG.SYS desc[UR10][R14.64], R11 ;  /* 0x0000000b0e007986 */ /* 0x0007e6000c11590a */
[----:B0-----:R-:W-:Y:S01]  /*36e0*/  IMAD.WIDE.U32 R16, R0, 0x4, R6 ;  /* 0x0000000400107825 */ /* 0x001fe200078e0006 */
[----:B------:R3:W-:Y:S04]  /*36f0*/  STG.E.STRONG.SYS desc[UR10][R26.64], R8 ;  /* 0x000000081a007986 */ /* 0x0007e8000c11590a */
[----:B------:R3:W-:Y:S01]  /*3700*/  STG.E.STRONG.SYS desc[UR10][R16.64], R9 ;  /* 0x0000000910007986 */ /* 0x0007e2000c11590a */
[----:B------:R-:W-:Y:S05]  /*3710*/  BRA.U !UP1, `(.L_x_46) ;  /* 0xfffffffd09107547 */ /* 0x000fea000b83ffff */
.L_x_45:
[----:B------:R-:W-:-:S04]  /*3720*/  UIADD3 UR8, UPT, UPT, -UR9, URZ, URZ ;  /* 0x000000ff09087290 */ /* 0x000fc8000fffe1ff */
[----:B------:R-:W-:-:S09]  /*3730*/  UISETP.GT.AND UP1, UPT, UR8, 0x4, UPT ;  /* 0x000000040800788c */ /* 0x000fd2000bf24270 */
[----:B------:R-:W-:Y:S05]  /*3740*/  BRA.U !UP1, `(.L_x_47) ;  /* 0x0000000109807547 */ /* 0x000fea000b800000 */
[----:B---3--:R-:W2:Y:S01]  /*3750*/  LDS.64 R14, [UR6+-0x8] ;  /* 0xfffff806ff0e7984 */ /* 0x008ea20008000a00 */
[----:B------:R-:W3:Y:S01]  /*3760*/  LDC.64 R8, c[0x0][0x3b0] ;  /* 0x0000ec00ff087b82 */ /* 0x000ee20000000a00 */
[C---:B------:R-:W-:Y:S01]  /*3770*/  VIADD R17, R5.reuse, 0xfffffffd ;  /* 0xfffffffd05117836 */ /* 0x040fe20000000000 */
[C---:B------:R-:W-:Y:S01]  /*3780*/  IADD3 R25, PT, PT, R5.reuse, -0x1, RZ ;  /* 0xffffffff05197810 */ /* 0x040fe20007ffe0ff */
[----:B------:R-:W4:Y:S01]  /*3790*/  LDS.64 R12, [UR6] ;  /* 0x00000006ff0c7984 */ /* 0x000f220008000a00 */
[C---:B------:R-:W-:Y:S01]  /*37a0*/  VIADD R27, R5.reuse, 0xfffffffe ;  /* 0xfffffffe051b7836 */ /* 0x040fe20000000000 */
[C---:B------:R-:W-:Y:S01]  /*37b0*/  IADD3 R0, PT, PT, R5.reuse, 0x3, RZ ;  /* 0x0000000305007810 */ /* 0x040fe20007ffe0ff */
[C---:B------:R-:W-:Y:S01]  /*37c0*/  VIADD R21, R5.reuse, 0x1 ;  /* 0x0000000105157836 */ /* 0x040fe20000000000 */
[----:B------:R-:W0:Y:S01]  /*37d0*/  LDS.64 R10, [UR6+0x8] ;  /* 0x00000806ff0a7984 */ /* 0x000e220008000a00 */
[C---:B------:R-:W-:Y:S01]  /*37e0*/  VIADD R19, R5.reuse, 0x2 ;  /* 0x0000000205137836 */ /* 0x040fe20000000000 */
[----:B------:R-:W-:Y:S01]  /*37f0*/  UIADD3 UR9, UPT, UPT, UR9, 0x8, URZ ;  /* 0x0000000809097890 */ /* 0x000fe2000fffe0ff */
[----:B------:R-:W-:Y:S01]  /*3800*/  VIADD R29, R5, 0x4 ;  /* 0x00000004051d7836 */ /* 0x000fe20000000000 */
[----:B------:R-:W1:Y:S01]  /*3810*/  LDS.64 R6, [UR6+0x10] ;  /* 0x00001006ff067984 */ /* 0x000e620008000a00 */
[----:B------:R-:W-:-:S02]  /*3820*/  UIADD3 UR6, UPT, UPT, UR6, 0x20, URZ ;  /* 0x0000002006067890 */ /* 0x000fc4000fffe0ff */
[----:B------:R-:W-:Y:S01]  /*3830*/  UPLOP3.LUT UP0, UPT, UPT, UPT, UPT, 0x40, 0x4 ;  /* 0x000000000004789c */ /* 0x000fe20003f0e870 */
[----:B---3--:R-:W-:-:S04]  /*3840*/  IMAD.WIDE.U32 R16, R17, 0x4, R8 ;  /* 0x0000000411107825 */ /* 0x008fc800078e0008 */
[----:B------:R-:W-:-:S04]  /*3850*/  IMAD.WIDE.U32 R26, R27, 0x4, R8 ;  /* 0x000000041b1a7825 */ /* 0x000fc800078e0008 */
[----:B------:R-:W-:-:S04]  /*3860*/  IMAD.WIDE.U32 R24, R25, 0x4, R8 ;  /* 0x0000000419187825 */ /* 0x000fc800078e0008 */
[--C-:B------:R-:W-:Y:S01]  /*3870*/  IMAD.WIDE.U32 R22, R5, 0x4, R8.reuse ;  /* 0x0000000405167825 */ /* 0x100fe200078e0008 */
[----:B--2---:R2:W-:Y:S03]  /*3880*/  STG.E.STRONG.SYS desc[UR10][R16.64], R14 ;  /* 0x0000000e10007986 */ /* 0x0045e6000c11590a */
[--C-:B------:R-:W-:Y:S01]  /*3890*/  IMAD.WIDE.U32 R20, R21, 0x4, R8.reuse ;  /* 0x0000000415147825 */ /* 0x100fe200078e0008 */
[----:B------:R3:W-:Y:S03]  /*38a0*/  STG.E.STRONG.SYS desc[UR10][R26.64], R15 ;  /* 0x0000000f1a007986 */ /* 0x0007e6000c11590a */
[----:B------:R-:W-:Y:S01]  /*38b0*/  IMAD.WIDE.U32 R18, R19, 0x4, R8 ;  /* 0x0000000413127825 */ /* 0x000fe200078e0008 */
[----:B----4-:R3:W-:Y:S03]  /*38c0*/  STG.E.STRONG.SYS desc[UR10][R24.64], R12 ;  /* 0x0000000c18007986 */ /* 0x0107e6000c11590a */
[----:B------:R-:W-:-:S02]  /*38d0*/  VIADD R5, R5, 0x8 ;  /* 0x0000000805057836 */ /* 0x000fc40000000000 */
[--C-:B--2---:R-:W-:Y:S01]  /*38e0*/  IMAD.WIDE.U32 R16, R0, 0x4, R8.reuse ;  /* 0x0000000400107825 */ /* 0x104fe200078e0008 */
[----:B------:R3:W-:Y:S03]  /*38f0*/  STG.E.STRONG.SYS desc[UR10][R22.64], R13 ;  /* 0x0000000d16007986 */ /* 0x0007e6000c11590a */
[----:B------:R-:W-:Y:S01]  /*3900*/  IMAD.WIDE.U32 R8, R29, 0x4, R8 ;  /* 0x000000041d087825 */ /* 0x000fe200078e0008 */
[----:B0-----:R3:W-:Y:S04]  /*3910*/  STG.E.STRONG.SYS desc[UR10][R20.64], R10 ;  /* 0x0000000a14007986 */ /* 0x0017e8000c11590a */
[----:B------:R3:W-:Y:S04]  /*3920*/  STG.E.STRONG.SYS desc[UR10][R18.64], R11 ;  /* 0x0000000b12007986 */ /* 0x0007e8000c11590a */
[----:B-1----:R3:W-:Y:S04]  /*3930*/  STG.E.STRONG.SYS desc[UR10][R16.64], R6 ;  /* 0x0000000610007986 */ /* 0x0027e8000c11590a */
[----:B------:R3:W-:Y:S02]  /*3940*/  STG.E.STRONG.SYS desc[UR10][R8.64], R7 ;  /* 0x0000000708007986 */ /* 0x0007e4000c11590a */
.L_x_47:
[----:B------:R-:W-:-:S09]  /*3950*/  UISETP.NE.OR UP0, UPT, UR9, URZ, UP0 ;  /* 0x000000ff0900728c */ /* 0x000fd20008705670 */
[----:B------:R-:W-:Y:S05]  /*3960*/  BRA.U !UP0, `(.L_x_43) ;  /* 0x0000000108487547 */ /* 0x000fea000b800000 */
.L_x_44:
[----:B--23--:R-:W2:Y:S01]  /*3970*/  LDS.64 R14, [UR6+-0x8] ;  /* 0xfffff806ff0e7984 */ /* 0x00cea20008000a00 */
[C---:B------:R-:W-:Y:S01]  /*3980*/  IADD3 R7, PT, PT, R5.reuse, -0x3, RZ ;  /* 0xfffffffd05077810 */ /* 0x040fe20007ffe0ff */
[C---:B------:R-:W-:Y:S01]  /*3990*/  VIADD R9, R5.reuse, 0xfffffffe ;  /* 0xfffffffe05097836 */ /* 0x040fe20000000000 */
[----:B------:R-:W-:Y:S01]  /*39a0*/  UIADD3 UR9, UPT, UPT, UR9, 0x4, URZ ;  /* 0x0000000409097890 */ /* 0x000fe2000fffe0ff */
[----:B------:R-:W3:Y:S01]  /*39b0*/  LDS.64 R16, [UR6] ;  /* 0x00000006ff107984 */ /* 0x000ee20008000a00 */
[----:B------:R-:W-:Y:S01]  /*39c0*/  VIADD R11, R5, 0xffffffff ;  /* 0xffffffff050b7836 */ /* 0x000fe20000000000 */
[----:B------:R-:W-:Y:S01]  /*39d0*/  UIADD3 UR6, UPT, UPT, UR6, 0x10, URZ ;  /* 0x0000001006067890 */ /* 0x000fe2000fffe0ff */
[----:B0-----:R-:W-:Y:S01]  /*39e0*/  IMAD.WIDE.U32 R6, R7, 0x4, R2 ;  /* 0x0000000407067825 */ /* 0x001fe200078e0002 */
[----:B------:R-:W-:-:S03]  /*39f0*/  UISETP.NE.AND UP0, UPT, UR9, URZ, UPT ;  /* 0x000000ff0900728c */ /* 0x000fc6000bf05270 */
[----:B------:R-:W-:-:S04]  /*3a00*/  IMAD.WIDE.U32 R8, R9, 0x4, R2 ;  /* 0x0000000409087825 */ /* 0x000fc800078e0002 */
[----:B------:R-:W-:-:S04]  /*3a10*/  IMAD.WIDE.U32 R10, R11, 0x4, R2 ;  /* 0x000000040b0a7825 */ /* 0x000fc800078e0002 */
[C---:B------:R-:W-:Y:S01]  /*3a20*/  IMAD.WIDE.U32 R12, R5.reuse, 0x4, R2 ;  /* 0x00000004050c7825 */ /* 0x040fe200078e0002 */
[----:B------:R-:W-:Y:S01]  /*3a30*/  IADD3 R5, PT, PT, R5, 0x4, RZ ;  /* 0x0000000405057810 */ /* 0x000fe20007ffe0ff */
[----:B--2---:R2:W-:Y:S04]  /*3a40*/  STG.E.STRONG.SYS desc[UR10][R6.64], R14 ;  /* 0x0000000e06007986 */ /* 0x0045e8000c11590a */
[----:B------:R2:W-:Y:S04]  /*3a50*/  STG.E.STRONG.SYS desc[UR10][R8.64], R15 ;  /* 0x0000000f08007986 */ /* 0x0005e8000c11590a */
[----:B---3--:R2:W-:Y:S04]  /*3a60*/  STG.E.STRONG.SYS desc[UR10][R10.64], R16 ;  /* 0x000000100a007986 */ /* 0x0085e8000c11590a */
[----:B------:R2:W-:Y:S01]  /*3a70*/  STG.E.STRONG.SYS desc[UR10][R12.64], R17 ;  /* 0x000000110c007986 */ /* 0x0005e2000c11590a */
[----:B------:R-:W-:Y:S05]  /*3a80*/  BRA.U UP0, `(.L_x_44) ;  /* 0xfffffffd00b87547 */ /* 0x000fea000b83ffff */
.L_x_43:
[----:B------:R-:W-:-:S13]  /*3a90*/  ISETP.NE.AND P0, PT, RZ, UR7, PT ;  /* 0x00000007ff007c0c */ /* 0x000fda000bf05270 */
[----:B------:R-:W-:Y:S05]  /*3aa0*/  @!P0 EXIT ;  /* 0x000000000000894d */ /* 0x000fea0003800000 */
[----:B------:R-:W4:Y:S01]  /*3ab0*/  S2UR UR8, SR_CgaCtaId ;  /* 0x00000000000879c3 */ /* 0x000f220000008800 */
[----:B------:R-:W-:Y:S01]  /*3ac0*/  UIADD3 UR5, UPT, UPT, UR5, UR4, URZ ;  /* 0x0000000405057290 */ /* 0x000fe2000fffe0ff */
[----:B------:R-:W-:Y:S01]  /*3ad0*/  UMOV UR6, 0x400 ;  /* 0x0000040000067882 */ /* 0x000fe20000000000 */
[----:B------:R-:W-:-:S04]  /*3ae0*/  UIADD3 UR7, UPT, UPT, -UR7, URZ, URZ ;  /* 0x000000ff07077290 */ /* 0x000fc8000fffe1ff */
[----:B--23--:R-:W-:Y:S01]  /*3af0*/  IMAD.U32 R7, RZ, RZ, UR5 ;  /* 0x00000005ff077e24 */ /* 0x00cfe2000f8e00ff */
[----:B01---5:R-:W0:Y:S01]  /*3b00*/  LDC.64 R4, c[0x0][0x3b0] ;  /* 0x0000ec00ff047b82 */ /* 0x023e220000000a00 */
[----:B----4-:R-:W-:-:S04]  /*3b10*/  ULEA UR6, UR8, UR6, 0x18 ;  /* 0x0000000608067291 */ /* 0x010fc8000f8ec0ff */
[----:B------:R-:W-:-:S12]  /*3b20*/  ULEA UR4, UR4, UR6, 0x2 ;  /* 0x0000000604047291 */ /* 0x000fd8000f8e10ff */
.L_x_48:
[----:B-1----:R-:W1:Y:S01]  /*3b30*/  LDS R9, [UR4] ;  /* 0x00000004ff097984 */ /* 0x002e620008000800 */
[C---:B0-----:R-:W-:Y:S01]  /*3b40*/  IMAD.WIDE.U32 R2, R7.reuse, 0x4, R4 ;  /* 0x0000000407027825 */ /* 0x041fe200078e0004 */
[----:B------:R-:W-:Y:S02]  /*3b50*/  UIADD3 UR7, UPT, UPT, UR7, 0x1, URZ ;  /* 0x0000000107077890 */ /* 0x000fe4000fffe0ff */
[----:B------:R-:W-:Y:S01]  /*3b60*/  UIADD3 UR4, UPT, UPT, UR4, 0x4, URZ ;  /* 0x0000000404047890 */ /* 0x000fe2000fffe0ff */
[----:B------:R-:W-:Y:S01]  /*3b70*/  VIADD R7, R7, 0x1 ;  /* 0x0000000107077836 */ /* 0x000fe20000000000 */
[----:B------:R-:W-:Y:S01]  /*3b80*/  UISETP.NE.AND UP0, UPT, UR7, URZ, UPT ;  /* 0x000000ff0700728c */ /* 0x000fe2000bf05270 */
[----:B-1----:R1:W-:Y:S08]  /*3b90*/  STG.E.STRONG.SYS desc[UR10][R2.64], R9 ;  /* 0x0000000902007986 */ /* 0x0023f0000c11590a */
[----:B------:R-:W-:Y:S05]  /*3ba0*/  BRA.U UP0, `(.L_x_48) ;  /* 0xfffffffd00e07547 */ /* 0x000fea000b83ffff */
[----:B------:R-:W-:Y:S05]  /*3bb0*/  EXIT ;  /* 0x000000000000794d */ /* 0x000fea0003800000 */
        .weak           $__internal_0_$__cuda_sm20_sqrt_rn_f32_slowpath
        .type           $__internal_0_$__cuda_sm20_sqrt_rn_f32_slowpath,@function
        .size           $__internal_0_$__cuda_sm20_sqrt_rn_f32_slowpath,($__internal_1_$__cuda_sm3x_div_rn_noftz_f32_slowpath - $__internal_0_$__cuda_sm20_sqrt_rn_f32_slowpath)
$__internal_0_$__cuda_sm20_sqrt_rn_f32_slowpath:
[----:B------:R-:W-:-:S13]  /*3bc0*/  LOP3.LUT P1, RZ, R2, 0x7fffffff, RZ, 0xc0, !PT ;  /* 0x7fffffff02ff7812 */ /* 0x000fda000782c0ff */
[----:B------:R-:W-:Y:S01]  /*3bd0*/  @!P1 MOV R3, R2 ;  /* 0x0000000200039202 */ /* 0x000fe20000000f00 */
[----:B------:R-:W-:Y:S06]  /*3be0*/  @!P1 BRA `(.L_x_49) ;  /* 0x0000000000409947 */ /* 0x000fec0003800000 */
[----:B------:R-:W-:-:S13]  /*3bf0*/  FSETP.GEU.FTZ.AND P1, PT, R2, RZ, PT ;  /* 0x000000ff0200720b */ /* 0x000fda0003f3e000 */
[----:B------:R-:W-:Y:S01]  /*3c00*/  @!P1 IMAD.MOV.U32 R3, RZ, RZ, 0x7fffffff ;  /* 0x7fffffffff039424 */ /* 0x000fe200078e00ff */
[----:B------:R-:W-:Y:S06]  /*3c10*/  @!P1 BRA `(.L_x_49) ;  /* 0x0000000000349947 */ /* 0x000fec0003800000 */
[----:B------:R-:W-:-:S13]  /*3c20*/  FSETP.GTU.FTZ.AND P1, PT, |R2|, +INF , PT ;  /* 0x7f8000000200780b */ /* 0x000fda0003f3c200 */
[----:B------:R-:W-:Y:S01]  /*3c30*/  @P1 FADD.FTZ R3, R2, 1 ;  /* 0x3f80000002031421 */ /* 0x000fe20000010000 */
[----:B------:R-:W-:Y:S06]  /*3c40*/  @P1 BRA `(.L_x_49) ;  /* 0x0000000000281947 */ /* 0x000fec0003800000 */
[----:B------:R-:W-:-:S13]  /*3c50*/  FSETP.NEU.FTZ.AND P1, PT, |R2|, +INF , PT ;  /* 0x7f8000000200780b */ /* 0x000fda0003f3d200 */
[----:B------:R-:W-:-:S04]  /*3c60*/  @P1 FFMA R13, R2, 1.84467440737095516160e+19, RZ ;  /* 0x5f800000020d1823 */ /* 0x000fc800000000ff */
[----:B------:R-:W0:Y:S02]  /*3c70*/  @P1 MUFU.RSQ R14, R13 ;  /* 0x0000000d000e1308 */ /* 0x000e240000001400 */
[----:B0-----:R-:W-:Y:S01]  /*3c80*/  @P1 FMUL.FTZ R16, R13, R14 ;  /* 0x0000000e0d101220 */ /* 0x001fe20000410000 */
[----:B------:R-:W-:-:S03]  /*3c90*/  @P1 FMUL.FTZ R14, R14, 0.5 ;  /* 0x3f0000000e0e1820 */ /* 0x000fc60000410000 */
[----:B------:R-:W-:-:S04]  /*3ca0*/  @P1 FADD.FTZ R3, -R16, -RZ ;  /* 0x800000ff10031221 */ /* 0x000fc80000010100 */
[----:B------:R-:W-:Y:S01]  /*3cb0*/  @P1 FFMA R15, R16, R3, R13 ;  /* 0x00000003100f1223 */ /* 0x000fe2000000000d */
[----:B------:R-:W-:-:S03]  /*3cc0*/  @!P1 IMAD.MOV.U32 R3, RZ, RZ, R2 ;  /* 0x000000ffff039224 */ /* 0x000fc600078e0002 */
[----:B------:R-:W-:-:S04]  /*3cd0*/  @P1 FFMA R14, R15, R14, R16 ;  /* 0x0000000e0f0e1223 */ /* 0x000fc80000000010 */
[----:B------:R-:W-:-:S07]  /*3ce0*/  @P1 FMUL.FTZ R3, R14, 2.3283064365386962891e-10 ;  /* 0x2f8000000e031820 */ /* 0x000fce0000410000 */
.L_x_49:
[----:B------:R-:W-:Y:S01]  /*3cf0*/  MOV R13, R3 ;  /* 0x00000003000d7202 */ /* 0x000fe20000000f00 */
[----:B------:R-:W-:Y:S02]  /*3d00*/  IMAD.MOV.U32 R2, RZ, RZ, R17 ;  /* 0x000000ffff027224 */ /* 0x000fe400078e0011 */
[----:B------:R-:W-:-:S04]  /*3d10*/  IMAD.MOV.U32 R3, RZ, RZ, 0x0 ;  /* 0x00000000ff037424 */ /* 0x000fc800078e00ff */
[----:B------:R-:W-:Y:S05]  /*3d20*/  RET.REL.NODEC R2 `(_Z8distancePVfS0_S0_S0_iiiiPViffifibf) ;  /* 0xffffffc002b47950 */ /* 0x000fea0003c3ffff */
        .weak           $__internal_1_$__cuda_sm3x_div_rn_noftz_f32_slowpath
        .type           $__internal_1_$__cuda_sm3x_div_rn_noftz_f32_slowpath,@function
        .size           $__internal_1_$__cuda_sm3x_div_rn_noftz_f32_slowpath,(.L_x_63 - $__internal_1_$__cuda_sm3x_div_rn_noftz_f32_slowpath)
$__internal_1_$__cuda_sm3x_div_rn_noftz_f32_slowpath:
[--C-:B------:R-:W-:Y:S01]  /*3d30*/  SHF.R.U32.HI R15, RZ, 0x17, R3.reuse ;  /* 0x00000017ff0f7819 */ /* 0x100fe20000011603 */
[----:B------:R-:W-:Y:S01]  /*3d40*/  BSSY.RECONVERGENT B3, `(.L_x_50) ;  /* 0x0000063000037945 */ /* 0x000fe20003800200 */
[----:B------:R-:W-:Y:S01]  /*3d50*/  SHF.R.U32.HI R17, RZ, 0x17, R2 ;  /* 0x00000017ff117819 */ /* 0x000fe20000011602 */
[----:B------:R-:W-:Y:S01]  /*3d60*/  IMAD.MOV.U32 R19, RZ, RZ, R3 ;  /* 0x000000ffff137224 */ /* 0x000fe200078e0003 */
[----:B------:R-:W-:Y:S02]  /*3d70*/  LOP3.LUT R15, R15, 0xff, RZ, 0xc0, !PT ;  /* 0x000000ff0f0f7812 */ /* 0x000fe400078ec0ff */
[----:B------:R-:W-:Y:S02]  /*3d80*/  LOP3.LUT R20, R17, 0xff, RZ, 0xc0, !PT ;  /* 0x000000ff11147812 */ /* 0x000fe400078ec0ff */
[----:B------:R-:W-:-:S03]  /*3d90*/  IADD3 R21, PT, PT, R15, -0x1, RZ ;  /* 0xffffffff0f157810 */ /* 0x000fc60007ffe0ff */
[----:B------:R-:W-:Y:S01]  /*3da0*/  VIADD R18, R20, 0xffffffff ;  /* 0xffffffff14127836 */ /* 0x000fe20000000000 */
[----:B------:R-:W-:-:S04]  /*3db0*/  ISETP.GT.U32.AND P1, PT, R21, 0xfd, PT ;  /* 0x000000fd1500780c */ /* 0x000fc80003f24070 */
[----:B------:R-:W-:-:S13]  /*3dc0*/  ISETP.GT.U32.OR P1, PT, R18, 0xfd, P1 ;  /* 0x000000fd1200780c */ /* 0x000fda0000f24470 */
[----:B------:R-:W-:Y:S01]  /*3dd0*/  @!P1 MOV R17, RZ ;  /* 0x000000ff00119202 */ /* 0x000fe20000000f00 */
[----:B------:R-:W-:Y:S06]  /*3de0*/  @!P1 BRA `(.L_x_51) ;  /* 0x00000000005c9947 */ /* 0x000fec0003800000 */
[----:B------:R-:W-:Y:S02]  /*3df0*/  FSETP.GTU.FTZ.AND P1, PT, |R2|, +INF , PT ;  /* 0x7f8000000200780b */ /* 0x000fe40003f3c200 */
[----:B------:R-:W-:-:S04]  /*3e00*/  FSETP.GTU.FTZ.AND P2, PT, |R3|, +INF , PT ;  /* 0x7f8000000300780b */ /* 0x000fc80003f5c200 */
[----:B------:R-:W-:-:S13]  /*3e10*/  PLOP3.LUT P1, PT, P1, P2, PT, 0xf8, 0x8f ;  /* 0x00000000008f781c */ /* 0x000fda0000f25f70 */
[----:B------:R-:W-:Y:S05]  /*3e20*/  @P1 BRA `(.L_x_52) ;  /* 0x00000004004c1947 */ /* 0x000fea0003800000 */
[----:B------:R-:W-:-:S13]  /*3e30*/  LOP3.LUT P1, RZ, R19, 0x7fffffff, R2, 0xc8, !PT ;  /* 0x7fffffff13ff7812 */ /* 0x000fda000782c802 */
[----:B------:R-:W-:Y:S05]  /*3e40*/  @!P1 BRA `(.L_x_53) ;  /* 0x00000004003c9947 */ /* 0x000fea0003800000 */
[C---:B------:R-:W-:Y:S02]  /*3e50*/  FSETP.NEU.FTZ.AND P4, PT, |R2|.reuse, +INF , PT ;  /* 0x7f8000000200780b */ /* 0x040fe40003f9d200 */
[----:B------:R-:W-:Y:S02]  /*3e60*/  FSETP.NEU.FTZ.AND P2, PT, |R3|, +INF , PT ;  /* 0x7f8000000300780b */ /* 0x000fe40003f5d200 */
[----:B------:R-:W-:-:S11]  /*3e70*/  FSETP.NEU.FTZ.AND P1, PT, |R2|, +INF , PT ;  /* 0x7f8000000200780b */ /* 0x000fd60003f3d200 */
[----:B------:R-:W-:Y:S05]  /*3e80*/  @!P2 BRA !P4, `(.L_x_53) ;  /* 0x00000004002ca947 */ /* 0x000fea0006000000 */
[----:B------:R-:W-:-:S04]  /*3e90*/  LOP3.LUT P4, RZ, R2, 0x7fffffff, RZ, 0xc0, !PT ;  /* 0x7fffffff02ff7812 */ /* 0x000fc8000788c0ff */
[----:B------:R-:W-:-:S13]  /*3ea0*/  PLOP3.LUT P2, PT, P2, P4, PT, 0x2f, 0xf2 ;  /* 0x0000000000f2781c */ /* 0x000fda0001748577 */
[----:B------:R-:W-:Y:S05]  /*3eb0*/  @P2 BRA `(.L_x_54) ;  /* 0x0000000400182947 */ /* 0x000fea0003800000 */
[----:B------:R-:W-:-:S04]  /*3ec0*/  LOP3.LUT P2, RZ, R19, 0x7fffffff, RZ, 0xc0, !PT ;  /* 0x7fffffff13ff7812 */ /* 0x000fc8000784c0ff */
[----:B------:R-:W-:-:S13]  /*3ed0*/  PLOP3.LUT P1, PT, P1, P2, PT, 0x2f, 0xf2 ;  /* 0x0000000000f2781c */ /* 0x000fda0000f24577 */
[----:B------:R-:W-:Y:S05]  /*3ee0*/  @P1 BRA `(.L_x_55) ;  /* 0x0000000400001947 */ /* 0x000fea0003800000 */
[----:B------:R-:W-:Y:S02]  /*3ef0*/  ISETP.GE.AND P1, PT, R18, RZ, PT ;  /* 0x000000ff1200720c */ /* 0x000fe40003f26270 */
[----:B------:R-:W-:-:S11]  /*3f00*/  ISETP.GE.AND P2, PT, R21, RZ, PT ;  /* 0x000000ff1500720c */ /* 0x000fd60003f46270 */
[----:B------:R-:W-:Y:S02]  /*3f10*/  @P1 IMAD.MOV.U32 R17, RZ, RZ, RZ ;  /* 0x000000ffff111224 */ /* 0x000fe400078e00ff */
[----:B------:R-:W-:Y:S01]  /*3f20*/  @!P1 FFMA R2, R2, 1.84467440737095516160e+19, RZ ;  /* 0x5f80000002029823 */ /* 0x000fe200000000ff */
[----:B------:R-:W-:Y:S02]  /*3f30*/  @!P1 IMAD.MOV.U32 R17, RZ, RZ, -0x40 ;  /* 0xffffffc0ff119424 */ /* 0x000fe400078e00ff */
[----:B------:R-:W-:-:S03]  /*3f40*/  @!P2 FFMA R19, R3, 1.84467440737095516160e+19, RZ ;  /* 0x5f8000000313a823 */ /* 0x000fc600000000ff */
[----:B------:R-:W-:-:S07]  /*3f50*/  @!P2 IADD3 R17, PT, PT, R17, 0x40, RZ ;  /* 0x000000401111a810 */ /* 0x000fce0007ffe0ff */
.L_x_51:
[----:B------:R-:W-:Y:S01]  /*3f60*/  LEA R18, R15, 0xc0800000, 0x17 ;  /* 0xc08000000f127811 */ /* 0x000fe200078eb8ff */
[----:B------:R-:W-:Y:S01]  /*3f70*/  VIADD R20, R20, 0xffffff81 ;  /* 0xffffff8114147836 */ /* 0x000fe20000000000 */
[----:B------:R-:W-:Y:S03]  /*3f80*/  BSSY.RECONVERGENT B4, `(.L_x_56) ;  /* 0x0000035000047945 */ /* 0x000fe60003800200 */
[----:B------:R-:W-:Y:S02]  /*3f90*/  IMAD.IADD R22, R19, 0x1, -R18 ;  /* 0x0000000113167824 */ /* 0x000fe400078e0a12 */
[C---:B------:R-:W-:Y:S01]  /*3fa0*/  IMAD R2, R20.reuse, -0x800000, R2 ;  /* 0xff80000014027824 */ /* 0x040fe200078e0202 */
[----:B------:R-:W-:Y:S01]  /*3fb0*/  IADD3 R20, PT, PT, R20, 0x7f, -R15 ;  /* 0x0000007f14147810 */ /* 0x000fe20007ffe80f */
[----:B------:R-:W0:Y:S01]  /*3fc0*/  MUFU.RCP R19, R22 ;  /* 0x0000001600137308 */ /* 0x000e220000001000 */
[----:B------:R-:W-:-:S02]  /*3fd0*/  FADD.FTZ R21, -R22, -RZ ;  /* 0x800000ff16157221 */ /* 0x000fc40000010100 */
[----:B------:R-:W-:Y:S02]  /*3fe0*/  IADD3 R20, PT, PT, R20, R17, RZ ;  /* 0x0000001114147210 */ /* 0x000fe40007ffe0ff */
[----:B0-----:R-:W-:-:S04]  /*3ff0*/  FFMA R18, R19, R21, 1 ;  /* 0x3f80000013127423 */ /* 0x001fc80000000015 */
[----:B------:R-:W-:-:S04]  /*4000*/  FFMA R19, R19, R18, R19 ;  /* 0x0000001213137223 */ /* 0x000fc80000000013 */
[----:B------:R-:W-:-:S04]  /*4010*/  FFMA R18, R2, R19, RZ ;  /* 0x0000001302127223 */ /* 0x000fc800000000ff */
[----:B------:R-:W-:-:S04]  /*4020*/  FFMA R23, R21, R18, R2 ;  /* 0x0000001215177223 */ /* 0x000fc80000000002 */
[----:B------:R-:W-:-:S04]  /*4030*/  FFMA R18, R19, R23, R18 ;  /* 0x0000001713127223 */ /* 0x000fc80000000012 */
[----:B------:R-:W-:-:S04]  /*4040*/  FFMA R21, R21, R18, R2 ;  /* 0x0000001215157223 */ /* 0x000fc80000000002 */
[----:B------:R-:W-:-:S05]  /*4050*/  FFMA R2, R19, R21, R18 ;  /* 0x0000001513027223 */ /* 0x000fca0000000012 */
[----:B------:R-:W-:-:S04]  /*4060*/  SHF.R.U32.HI R15, RZ, 0x17, R2 ;  /* 0x00000017ff0f7819 */ /* 0x000fc80000011602 */
[----:B------:R-:W-:-:S05]  /*4070*/  LOP3.LUT R15, R15, 0xff, RZ, 0xc0, !PT ;  /* 0x000000ff0f0f7812 */ /* 0x000fca00078ec0ff */
[----:B------:R-:W-:-:S04]  /*4080*/  IMAD.IADD R22, R15, 0x1, R20 ;  /* 0x000000010f167824 */ /* 0x000fc800078e0214 */
[----:B------:R-:W-:-:S05]  /*4090*/  VIADD R15, R22, 0xffffffff ;  /* 0xffffffff160f7836 */ /* 0x000fca0000000000 */
[----:B------:R-:W-:-:S13]  /*40a0*/  ISETP.GE.U32.AND P1, PT, R15, 0xfe, PT ;  /* 0x000000fe0f00780c */ /* 0x000fda0003f26070 */
[----:B------:R-:W-:Y:S05]  /*40b0*/  @!P1 BRA `(.L_x_57) ;  /* 0x0000000000809947 */ /* 0x000fea0003800000 */
[----:B------:R-:W-:-:S13]  /*40c0*/  ISETP.GT.AND P1, PT, R22, 0xfe, PT ;  /* 0x000000fe1600780c */ /* 0x000fda0003f24270 */
[----:B------:R-:W-:Y:S05]  /*40d0*/  @P1 BRA `(.L_x_58) ;  /* 0x00000000006c1947 */ /* 0x000fea0003800000 */
[----:B------:R-:W-:-:S13]  /*40e0*/  ISETP.GE.AND P1, PT, R22, 0x1, PT ;  /* 0x000000011600780c */ /* 0x000fda0003f26270 */
[----:B------:R-:W-:Y:S05]  /*40f0*/  @P1 BRA `(.L_x_59) ;  /* 0x0000000000741947 */ /* 0x000fea0003800000 */
[----:B------:R-:W-:Y:S02]  /*4100*/  ISETP.GE.AND P1, PT, R22, -0x18, PT ;  /* 0xffffffe81600780c */ /* 0x000fe40003f26270 */
[----:B------:R-:W-:-:S11]  /*4110*/  LOP3.LUT R2, R2, 0x80000000, RZ, 0xc0, !PT ;  /* 0x8000000002027812 */ /* 0x000fd600078ec0ff */
[----:B------:R-:W-:Y:S05]  /*4120*/  @!P1 BRA `(.L_x_59) ;  /* 0x0000000000689947 */ /* 0x000fea0003800000 */
[-CC-:B------:R-:W-:Y:S01]  /*4130*/  FFMA.RZ R15, R19, R21.reuse, R18.reuse ;  /* 0x00000015130f7223 */ /* 0x180fe2000000c012 */
[C---:B------:R-:W-:Y:S02]  /*4140*/  IADD3 R20, PT, PT, R22.reuse, 0x20, RZ ;  /* 0x0000002016147810 */ /* 0x040fe40007ffe0ff */
[C---:B------:R-:W-:Y:S02]  /*4150*/  ISETP.NE.AND P4, PT, R22.reuse, RZ, PT ;  /* 0x000000ff1600720c */ /* 0x040fe40003f85270 */
[----:B------:R-:W-:Y:S01]  /*4160*/  LOP3.LUT R17, R15, 0x7fffff, RZ, 0xc0, !PT ;  /* 0x007fffff0f117812 */ /* 0x000fe200078ec0ff */
[CCC-:B------:R-:W-:Y:S01]  /*4170*/  FFMA.RP R15, R19.reuse, R21.reuse, R18.reuse ;  /* 0x00000015130f7223 */ /* 0x1c0fe20000008012 */
[----:B------:R-:W-:Y:S01]  /*4180*/  FFMA.RM R18, R19, R21, R18 ;  /* 0x0000001513127223 */ /* 0x000fe20000004012 */
[----:B------:R-:W-:Y:S01]  /*4190*/  IMAD.MOV R19, RZ, RZ, -R22 ;  /* 0x000000ffff137224 */ /* 0x000fe200078e0a16 */
[----:B------:R-:W-:Y:S02]  /*41a0*/  LOP3.LUT R17, R17, 0x800000, RZ, 0xfc, !PT ;  /* 0x0080000011117812 */ /* 0x000fe400078efcff */
[----:B------:R-:W-:-:S02]  /*41b0*/  ISETP.NE.AND P2, PT, R22, RZ, PT ;  /* 0x000000ff1600720c */ /* 0x000fc40003f45270 */
[----:B------:R-:W-:Y:S02]  /*41c0*/  SHF.L.U32 R20, R17, R20, RZ ;  /* 0x0000001411147219 */ /* 0x000fe400000006ff */
[----:B------:R-:W-:Y:S02]  /*41d0*/  FSETP.NEU.FTZ.AND P1, PT, R15, R18, PT ;  /* 0x000000120f00720b */ /* 0x000fe40003f3d000 */
[----:B------:R-:W-:Y:S02]  /*41e0*/  SEL R18, R19, RZ, P4 ;  /* 0x000000ff13127207 */ /* 0x000fe40002000000 */
[----:B------:R-:W-:Y:S02]  /*41f0*/  ISETP.NE.AND P2, PT, R20, RZ, P2 ;  /* 0x000000ff1400720c */ /* 0x000fe40001745270 */
[----:B------:R-:W-:Y:S02]  /*4200*/  SHF.R.U32.HI R18, RZ, R18, R17 ;  /* 0x00000012ff127219 */ /* 0x000fe40000011611 */
[----:B------:R-:W-:-:S02]  /*4210*/  PLOP3.LUT P1, PT, P1, P2, PT, 0xf8, 0x8f ;  /* 0x00000000008f781c */ /* 0x000fc40000f25f70 */
[----:B------:R-:W-:Y:S02]  /*4220*/  SHF.R.U32.HI R20, RZ, 0x1, R18 ;  /* 0x00000001ff147819 */ /* 0x000fe40000011612 */
[----:B------:R-:W-:-:S04]  /*4230*/  SEL R15, RZ, 0x1, !P1 ;  /* 0x00000001ff0f7807 */ /* 0x000fc80004800000 */
[----:B------:R-:W-:-:S04]  /*4240*/  LOP3.LUT R15, R15, 0x1, R20, 0xf8, !PT ;  /* 0x000000010f0f7812 */ /* 0x000fc800078ef814 */
[----:B------:R-:W-:-:S05]  /*4250*/  LOP3.LUT R15, R15, R18, RZ, 0xc0, !PT ;  /* 0x000000120f0f7212 */ /* 0x000fca00078ec0ff */
[----:B------:R-:W-:-:S05]  /*4260*/  IMAD.IADD R15, R20, 0x1, R15 ;  /* 0x00000001140f7824 */ /* 0x000fca00078e020f */
[----:B------:R-:W-:Y:S01]  /*4270*/  LOP3.LUT R2, R15, R2, RZ, 0xfc, !PT ;  /* 0x000000020f027212 */ /* 0x000fe200078efcff */
[----:B------:R-:W-:Y:S06]  /*4280*/  BRA `(.L_x_59) ;  /* 0x0000000000107947 */ /* 0x000fec0003800000 */
.L_x_58:
[----:B------:R-:W-:-:S04]  /*4290*/  LOP3.LUT R2, R2, 0x80000000, RZ, 0xc0, !PT ;  /* 0x8000000002027812 */ /* 0x000fc800078ec0ff */
[----:B------:R-:W-:Y:S01]  /*42a0*/  LOP3.LUT R2, R2, 0x7f800000, RZ, 0xfc, !PT ;  /* 0x7f80000002027812 */ /* 0x000fe200078efcff */
[----:B------:R-:W-:Y:S06]  /*42b0*/  BRA `(.L_x_59) ;  /* 0x0000000000047947 */ /* 0x000fec0003800000 */
.L_x_57:
[----:B------:R-:W-:-:S07]  /*42c0*/  LEA R2, R20, R2, 0x17 ;  /* 0x0000000214027211 */ /* 0x000fce00078eb8ff */
.L_x_59:
[----:B------:R-:W-:Y:S05]  /*42d0*/  BSYNC.RECONVERGENT B4 ;  /* 0x0000000000047941 */ /* 0x000fea0003800200 */
.L_x_56:
[----:B------:R-:W-:Y:S05]  /*42e0*/  BRA `(.L_x_60) ;  /* 0x0000000000207947 */ /* 0x000fea0003800000 */
.L_x_55:
[----:B------:R-:W-:-:S04]  /*42f0*/  LOP3.LUT R2, R19, 0x80000000, R2, 0x48, !PT ;  /* 0x8000000013027812 */ /* 0x000fc800078e4802 */
[----:B------:R-:W-:Y:S01]  /*4300*/  LOP3.LUT R2, R2, 0x7f800000, RZ, 0xfc, !PT ;  /* 0x7f80000002027812 */ /* 0x000fe200078efcff */
[----:B------:R-:W-:Y:S06]  /*4310*/  BRA `(.L_x_60) ;  /* 0x0000000000147947 */ /* 0x000fec0003800000 */
.L_x_54:
[----:B------:R-:W-:Y:S01]  /*4320*/  LOP3.LUT R2, R19, 0x80000000, R2, 0x48, !PT ;  /* 0x8000000013027812 */ /* 0x000fe200078e4802 */
[----:B------:R-:W-:Y:S06]  /*4330*/  BRA `(.L_x_60) ;  /* 0x00000000000c7947 */ /* 0x000fec0003800000 */
.L_x_53:
[----:B------:R-:W0:Y:S01]  /*4340*/  MUFU.RSQ R2, -QNAN ;  /* 0xffc0000000027908 */ /* 0x000e220000001400 */
[----:B------:R-:W-:Y:S05]  /*4350*/  BRA `(.L_x_60) ;  /* 0x0000000000047947 */ /* 0x000fea0003800000 */
.L_x_52:
[----:B------:R-:W-:-:S07]  /*4360*/  FADD.FTZ R2, R2, R3 ;  /* 0x0000000302027221 */ /* 0x000fce0000010000 */
.L_x_60:
[----:B------:R-:W-:Y:S05]  /*4370*/  BSYNC.RECONVERGENT B3 ;  /* 0x0000000000037941 */ /* 0x000fea0003800200 */
.L_x_50:
[----:B------:R-:W-:-:S04]  /*4380*/  IMAD.MOV.U32 R17, RZ, RZ, 0x0 ;  /* 0x00000000ff117424 */ /* 0x000fc800078e00ff */
[----:B0-----:R-:W-:Y:S05]  /*4390*/  RET.REL.NODEC R16 `(_Z8distancePVfS0_S0_S0_iiiiPViffifibf) ;  /* 0xffffffbc10187950 */ /* 0x001fea0003c3ffff */
.L_x_61:
[----:B------:R-:W-:-:S00]  /*43a0*/  BRA `(.L_x_61) ;  /* 0xfffffffc00fc7947 */ /* 0x000fc0000383ffff */
[----:B------:R-:W-:-:S00]  /*43b0*/  NOP ;  /* 0x0000000000007918 */ /* 0x000fc00000000000 */
        /* <DEDUP_REMOVED lines=12> */
.L_x_63:


//--------------------- .nv.global.init           --------------------------
	.section	.nv.global.init,"aw",@progbits
	.align	4
.nv.global.init:
	.type		__cudart_i2opi_f,@object
	.size		__cudart_i2opi_f,(.L_0 - __cudart_i2opi_f)
__cudart_i2opi_f:
        /*0000*/ 	.byte	0x41, 0x90, 0x43, 0x3c, 0x99, 0x95, 0x62, 0xdb, 0xc0, 0xdd, 0x34, 0xf5, 0xd1, 0x57, 0x27, 0xfc
        /*0010*/ 	.byte	0x29, 0x15, 0x44, 0x4e, 0x6e, 0x83, 0xf9, 0xa2
.L_0:


//--------------------- .nv.shared._Z8distancePVfS0_S0_S0_iiiiPViffifibf --------------------------
	.section	.nv.shared._Z8distancePVfS0_S0_S0_iiiiPViffifibf,"aw",@nobits
	.sectionflags	@""
	.align	4
.nv.shared._Z8distancePVfS0_S0_S0_iiiiPViffifibf:
	.zero		2048


//--------------------- .nv.shared.reserved.0     --------------------------
	.section	.nv.shared.reserved.0,"aw",@nobits
	.weak		__nv_reservedSMEM_offset_0_alias
	.size		__nv_reservedSMEM_offset_0_alias, 0, 64
	.other		__nv_reservedSMEM_offset_0_alias,@"STO_CUDA_RESERVED_SHARED STV_DEFAULT"
__nv_reservedSMEM_offset_0_alias:
	.zero		0
	.zero		64


//--------------------- .nv.constant0._Z8distancePVfS0_S0_S0_iiiiPViffifibf --------------------------
	.section	.nv.constant0._Z8distancePVfS0_S0_S0_iiiiPViffifibf,"a",@progbits
	.sectionflags	@""
	.align	4
.nv.constant0._Z8distancePVfS0_S0_S0_iiiiPViffifibf:
	.zero		980


//--------------------- SYMBOLS --------------------------

	.type		.nv.reservedSmem.offset0,@object
	.size		.nv.reservedSmem.offset0,0x4
	.type		.nv.reservedSmem.cap,@object
	.size		.nv.reservedSmem.cap,0x4
